	.headerflags	@"EF_CUDA_TEXMODE_UNIFIED EF_CUDA_64BIT_ADDRESS EF_CUDA_ACCELERATORS EF_CUDA_SM90 EF_CUDA_VIRTUAL_SM(EF_CUDA_SM90)"
	.elftype	@"ET_EXEC"


//--------------------- .nv.info                  --------------------------
	.section	.nv.info,"",@"SHT_CUDA_INFO"
	.align	4


	//----- nvinfo : EIATTR_REGCOUNT
	.align		4
        /*0000*/ 	.byte	0x04, 0x2f
        /*0002*/ 	.short	(.L_1 - .L_0)
	.align		4
.L_0:
        /*0004*/ 	.word	index@(triton_poi_fused_max_pool2d_with_indices_7)
        /*0008*/ 	.word	0x00000050


	//----- nvinfo : EIATTR_MIN_STACK_SIZE
	.align		4
.L_1:
        /*000c*/ 	.byte	0x04, 0x12
        /*000e*/ 	.short	(.L_3 - .L_2)
	.align		4
.L_2:
        /*0010*/ 	.word	index@(triton_poi_fused_max_pool2d_with_indices_7)
        /*0014*/ 	.word	0x00000008


	//----- nvinfo : EIATTR_FRAME_SIZE
	.align		4
.L_3:
        /*0018*/ 	.byte	0x04, 0x11
        /*001a*/ 	.short	(.L_5 - .L_4)
	.align		4
.L_4:
        /*001c*/ 	.word	index@(triton_poi_fused_max_pool2d_with_indices_7)
        /*0020*/ 	.word	0x00000008


	//----- nvinfo : EIATTR_MIN_STACK_SIZE
	.align		4
.L_5:
        /*0024*/ 	.byte	0x04, 0x12
        /*0026*/ 	.short	(.L_7 - .L_6)
	.align		4
.L_6:
        /*0028*/ 	.word	index@(triton_poi_fused_max_pool2d_with_indices_7)
        /*002c*/ 	.word	0x00000008
.L_7:


//--------------------- .nv.info.triton_poi_fused_max_pool2d_with_indices_7 --------------------------
	.section	.nv.info.triton_poi_fused_max_pool2d_with_indices_7,"",@"SHT_CUDA_INFO"
	.sectionflags	@""
	.align	4


	//----- nvinfo : EIATTR_CUDA_API_VERSION
	.align		4
        /*0000*/ 	.byte	0x04, 0x37
        /*0002*/ 	.short	(.L_9 - .L_8)
.L_8:
        /*0004*/ 	.word	0x0000007c


	//----- nvinfo : EIATTR_KPARAM_INFO
	.align		4
.L_9:
        /*0008*/ 	.byte	0x04, 0x17
        /*000a*/ 	.short	(.L_11 - .L_10)
.L_10:
        /*000c*/ 	.word	0x00000000
        /*0010*/ 	.short	0x0003
        /*0012*/ 	.short	0x0018
        /*0014*/ 	.byte	0x00, 0xf0, 0x11, 0x00


	//----- nvinfo : EIATTR_KPARAM_INFO
	.align		4
.L_11:
        /*0018*/ 	.byte	0x04, 0x17
        /*001a*/ 	.short	(.L_13 - .L_12)
.L_12:
        /*001c*/ 	.word	0x00000000
        /*0020*/ 	.short	0x0002
        /*0022*/ 	.short	0x0010
        /*0024*/ 	.byte	0x00, 0xf4, 0x21, 0x00


	//----- nvinfo : EIATTR_KPARAM_INFO
	.align		4
.L_13:
        /*0028*/ 	.byte	0x04, 0x17
        /*002a*/ 	.short	(.L_15 - .L_14)
.L_14:
        /*002c*/ 	.word	0x00000000
        /*0030*/ 	.short	0x0001
        /*0032*/ 	.short	0x0008
        /*0034*/ 	.byte	0x00, 0xf4, 0x21, 0x00


	//----- nvinfo : EIATTR_KPARAM_INFO
	.align		4
.L_15:
        /*0038*/ 	.byte	0x04, 0x17
        /*003a*/ 	.short	(.L_17 - .L_16)
.L_16:
        /*003c*/ 	.word	0x00000000
        /*0040*/ 	.short	0x0000
        /*0042*/ 	.short	0x0000
        /*0044*/ 	.byte	0x00, 0xf4, 0x21, 0x00


	//----- nvinfo : EIATTR_SPARSE_MMA_MASK
	.align		4
.L_17:
        /*0048*/ 	.byte	0x03, 0x50
        /*004a*/ 	.short	0x0000


	//----- nvinfo : EIATTR_MAXREG_COUNT
	.align		4
        /*004c*/ 	.byte	0x03, 0x1b
        /*004e*/ 	.short	0x00ff


	//----- nvinfo : EIATTR_EXIT_INSTR_OFFSETS
	.align		4
        /*0050*/ 	.byte	0x04, 0x1c
        /*0052*/ 	.short	(.L_19 - .L_18)


	//   ....[0]....
.L_18:
        /*0054*/ 	.word	0x00002c60


	//----- nvinfo : EIATTR_REQNTID
	.align		4
.L_19:
        /*0058*/ 	.byte	0x04, 0x10
        /*005a*/ 	.short	(.L_21 - .L_20)
.L_20:
        /*005c*/ 	.word	0x00000080
        /*0060*/ 	.word	0x00000001
        /*0064*/ 	.word	0x00000001


	//----- nvinfo : EIATTR_CBANK_PARAM_SIZE
	.align		4
.L_21:
        /*0068*/ 	.byte	0x03, 0x19
        /*006a*/ 	.short	0x001c


	//----- nvinfo : EIATTR_PARAM_CBANK
	.align		4
        /*006c*/ 	.byte	0x04, 0x0a
        /*006e*/ 	.short	(.L_23 - .L_22)
	.align		4
.L_22:
        /*0070*/ 	.word	index@(.nv.constant0.triton_poi_fused_max_pool2d_with_indices_7)
        /*0074*/ 	.short	0x0210
        /*0076*/ 	.short	0x001c


	//----- nvinfo : EIATTR_SW_WAR
	.align		4
.L_23:
        /*0078*/ 	.byte	0x04, 0x36
        /*007a*/ 	.short	(.L_25 - .L_24)
.L_24:
        /*007c*/ 	.word	0x00000008
.L_25:


//--------------------- .nv.callgraph             --------------------------
	.section	.nv.callgraph,"",@"SHT_CUDA_CALLGRAPH"
	.align	4
	.sectionentsize	8
	.align		4
        /*0000*/ 	.word	0x00000000
	.align		4
        /*0004*/ 	.word	0xffffffff
	.align		4
        /*0008*/ 	.word	0x00000000
	.align		4
        /*000c*/ 	.word	0xfffffffe
	.align		4
        /*0010*/ 	.word	0x00000000
	.align		4
        /*0014*/ 	.word	0xfffffffd
	.align		4
        /*0018*/ 	.word	0x00000000
	.align		4
        /*001c*/ 	.word	0xfffffffc


//--------------------- .text.triton_poi_fused_max_pool2d_with_indices_7 --------------------------
	.section	.text.triton_poi_fused_max_pool2d_with_indices_7,"ax",@progbits
	.sectionflags	@"SHF_BARRIERS=1"
	.align	128
        .global         triton_poi_fused_max_pool2d_with_indices_7
        .type           triton_poi_fused_max_pool2d_with_indices_7,@function
        .size           triton_poi_fused_max_pool2d_with_indices_7,(.L_x_1 - triton_poi_fused_max_pool2d_with_indices_7)
        .other          triton_poi_fused_max_pool2d_with_indices_7,@"STO_CUDA_ENTRY STV_DEFAULT"
triton_poi_fused_max_pool2d_with_indices_7:
.text.triton_poi_fused_max_pool2d_with_indices_7:
[----:B------:R-:W0:Y:S01]  /*0000*/  LDC R1, c[0x0][0x28] ;  /* 0x00000a00ff017b82 */ /* 0x000e220000000800 */
[----:B------:R-:W1:Y:S07]  /*0010*/  S2R R0, SR_TID.X ;  /* 0x0000000000007919 */ /* 0x000e6e0000002100 */
[----:B------:R-:W2:Y:S01]  /*0020*/  LDC.64 R26, c[0x0][0x210] ;  /* 0x00008400ff1a7b82 */ /* 0x000ea20000000a00 */
[----:B------:R-:W-:Y:S02]  /*0030*/  CS2R R16, SRZ ;  /* 0x0000000000107805 */ /* 0x000fe4000001ff00 */
[----:B------:R-:W-:Y:S01]  /*0040*/  CS2R R18, SRZ ;  /* 0x0000000000127805 */ /* 0x000fe2000001ff00 */
[----:B------:R-:W3:Y:S01]  /*0050*/  S2R R2, SR_CTAID.X ;  /* 0x0000000000027919 */ /* 0x000ee20000002500 */
[----:B------:R-:W-:Y:S01]  /*0060*/  CS2R R10, SRZ ;  /* 0x00000000000a7805 */ /* 0x000fe2000001ff00 */
[----:B------:R-:W-:Y:S01]  /*0070*/  ULDC.64 UR6, c[0x0][0x208] ;  /* 0x0000820000067ab9 */ /* 0x000fe20000000a00 */
[----:B------:R-:W-:Y:S01]  /*0080*/  ULDC.64 UR4, c[0x0][0x210] ;  /* 0x0000840000047ab9 */ /* 0x000fe20000000a00 */
[----:B0-----:R-:W-:Y:S01]  /*0090*/  VIADD R1, R1, 0xfffffff8 ;  /* 0xfffffff801017836 */ /* 0x001fe20000000000 */
[----:B------:R-:W-:Y:S01]  /*00a0*/  ULDC.64 UR8, c[0x0][0x220] ;  /* 0x0000880000087ab9 */ /* 0x000fe20000000a00 */
[----:B-1----:R-:W-:-:S02]  /*00b0*/  IMAD.SHL.U32 R0, R0, 0x8, RZ ;  /* 0x0000000800007824 */ /* 0x002fc400078e00ff */
[----:B---3--:R-:W-:Y:S01]  /*00c0*/  IMAD.SHL.U32 R77, R2, 0x400, RZ ;  /* 0x00000400024d7824 */ /* 0x008fe200078e00ff */
[----:B------:R-:W-:Y:S02]  /*00d0*/  SHF.R.S32.HI R2, RZ, 0x15, R2 ;  /* 0x00000015ff027819 */ /* 0x000fe40000011402 */
[----:B------:R-:W-:Y:S02]  /*00e0*/  LOP3.LUT R0, R0, 0x3f8, RZ, 0xc0, !PT ;  /* 0x000003f800007812 */ /* 0x000fe400078ec0ff */
[----:B------:R-:W-:Y:S02]  /*00f0*/  SGXT R2, R2, 0x1 ;  /* 0x000000010202781a */ /* 0x000fe40000000200 */
[----:B------:R-:W-:-:S04]  /*0100*/  LOP3.LUT R3, R77, R0, RZ, 0xfc, !PT ;  /* 0x000000004d037212 */ /* 0x000fc800078efcff */
[CC--:B------:R-:W-:Y:S02]  /*0110*/  LEA.HI R4, R2.reuse, R3.reuse, RZ, 0x6 ;  /* 0x0000000302047211 */ /* 0x0c0fe400078f30ff */
[----:B------:R-:W-:Y:S02]  /*0120*/  LEA.HI R5, R2, R3, RZ, 0xc ;  /* 0x0000000302057211 */ /* 0x000fe400078f60ff */
[----:B------:R-:W-:Y:S02]  /*0130*/  SHF.R.S32.HI R13, RZ, 0x6, R4 ;  /* 0x00000006ff0d7819 */ /* 0x000fe40000011404 */
[----:B------:R-:W-:Y:S02]  /*0140*/  SHF.R.S32.HI R6, RZ, 0xc, R5 ;  /* 0x0000000cff067819 */ /* 0x000fe40000011405 */
[----:B------:R-:W-:Y:S02]  /*0150*/  LEA.HI R5, R13, R13, RZ, 0x6 ;  /* 0x0000000d0d057211 */ /* 0x000fe400078f30ff */
[----:B------:R-:W-:-:S02]  /*0160*/  LEA.HI R7, R6, R6, RZ, 0x6 ;  /* 0x0000000606077211 */ /* 0x000fc400078f30ff */
[----:B------:R-:W-:Y:S02]  /*0170*/  LOP3.LUT R8, R5, 0xffffffc0, RZ, 0xc0, !PT ;  /* 0xffffffc005087812 */ /* 0x000fe400078ec0ff */
[----:B------:R-:W-:Y:S02]  /*0180*/  LOP3.LUT R7, R7, 0xffffffc0, RZ, 0xc0, !PT ;  /* 0xffffffc007077812 */ /* 0x000fe400078ec0ff */
[----:B------:R-:W-:Y:S01]  /*0190*/  LOP3.LUT R4, R4, 0xffffffc0, RZ, 0xc0, !PT ;  /* 0xffffffc004047812 */ /* 0x000fe200078ec0ff */
[----:B------:R-:W-:Y:S01]  /*01a0*/  IMAD.IADD R13, R13, 0x1, -R8 ;  /* 0x000000010d0d7824 */ /* 0x000fe200078e0a08 */
[----:B------:R-:W-:Y:S01]  /*01b0*/  CS2R R8, SRZ ;  /* 0x0000000000087805 */ /* 0x000fe2000001ff00 */
[C---:B------:R-:W-:Y:S02]  /*01c0*/  IMAD.IADD R20, R6.reuse, 0x1, -R7 ;  /* 0x0000000106147824 */ /* 0x040fe400078e0a07 */
[----:B------:R-:W-:Y:S01]  /*01d0*/  IMAD R30, R6, 0x80, R13 ;  /* 0x00000080061e7824 */ /* 0x000fe200078e020d */
[----:B------:R-:W-:Y:S01]  /*01e0*/  ISETP.GT.AND P0, PT, R13, RZ, PT ;  /* 0x000000ff0d00720c */ /* 0x000fe20003f04270 */
[----:B------:R-:W-:Y:S01]  /*01f0*/  IMAD.IADD R31, R3, 0x1, -R4 ;  /* 0x00000001031f7824 */ /* 0x000fe200078e0a04 */
[----:B------:R-:W-:Y:S01]  /*0200*/  ISETP.GT.AND P1, PT, R20, RZ, PT ;  /* 0x000000ff1400720c */ /* 0x000fe20003f24270 */
[----:B------:R-:W-:Y:S01]  /*0210*/  IMAD.SHL.U32 R30, R30, 0x80, RZ ;  /* 0x000000801e1e7824 */ /* 0x000fe200078e00ff */
[----:B------:R-:W-:-:S02]  /*0220*/  ISETP.GT.AND P2, PT, R20, RZ, P0 ;  /* 0x000000ff1400720c */ /* 0x000fc40000744270 */
[----:B------:R-:W-:Y:S01]  /*0230*/  ISETP.GT.AND P1, PT, R13, -0x1, P1 ;  /* 0xffffffff0d00780c */ /* 0x000fe20000f24270 */
[C---:B------:R-:W-:Y:S02]  /*0240*/  VIADD R22, R30.reuse, 0xffffdfc0 ;  /* 0xffffdfc01e167836 */ /* 0x040fe40000000000 */
[----:B------:R-:W-:Y:S02]  /*0250*/  VIADD R34, R30, 0xffffe000 ;  /* 0xffffe0001e227836 */ /* 0x000fe40000000000 */
[C---:B------:R-:W-:Y:S02]  /*0260*/  IMAD.IADD R4, R31.reuse, 0x1, R22 ;  /* 0x000000011f047824 */ /* 0x040fe400078e0216 */
[----:B------:R-:W-:Y:S02]  /*0270*/  IMAD.IADD R6, R31, 0x1, R34 ;  /* 0x000000011f067824 */ /* 0x000fe400078e0222 */
[----:B--2---:R-:W-:-:S04]  /*0280*/  IMAD.WIDE R4, R4, 0x4, R26 ;  /* 0x0000000404047825 */ /* 0x004fc800078e021a */
[----:B------:R-:W-:Y:S01]  /*0290*/  IMAD.WIDE R6, R6, 0x4, R26 ;  /* 0x0000000406067825 */ /* 0x000fe200078e021a */
[----:B------:R0:W2:Y:S04]  /*02a0*/  @P2 LDG.E.128 R16, desc[UR6][R4.64] ;  /* 0x0000000604102981 */ /* 0x0000a8000c1e1d00 */
[----:B------:R1:W3:Y:S01]  /*02b0*/  @P1 LDG.E.128 R8, desc[UR6][R6.64] ;  /* 0x0000000606081981 */ /* 0x0002e2000c1e1d00 */
[----:B------:R-:W-:Y:S01]  /*02c0*/  LOP3.LUT R0, R77, 0x4, R0, 0xfe, !PT ;  /* 0x000000044d007812 */ /* 0x000fe200078efe00 */
[----:B------:R-:W-:-:S03]  /*02d0*/  VIADD R38, R30, 0xffffe040 ;  /* 0xffffe0401e267836 */ /* 0x000fc60000000000 */
[----:B------:R-:W-:Y:S01]  /*02e0*/  LEA.HI R2, R2, R0, RZ, 0x6 ;  /* 0x0000000002027211 */ /* 0x000fe200078f30ff */
[----:B------:R-:W-:-:S03]  /*02f0*/  IMAD.IADD R24, R31, 0x1, R38 ;  /* 0x000000011f187824 */ /* 0x000fc600078e0226 */
[----:B0-----:R-:W-:Y:S01]  /*0300*/  LOP3.LUT R5, R2, 0xffffffc0, RZ, 0xc0, !PT ;  /* 0xffffffc002057812 */ /* 0x001fe200078ec0ff */
[----:B------:R-:W-:Y:S01]  /*0310*/  IMAD.WIDE R24, R24, 0x4, R26 ;  /* 0x0000000418187825 */ /* 0x000fe200078e021a */
[----:B-1----:R-:W-:-:S03]  /*0320*/  SHF.R.S32.HI R6, RZ, 0x1f, R30 ;  /* 0x0000001fff067819 */ /* 0x002fc6000001141e */
[----:B------:R-:W-:Y:S01]  /*0330*/  IMAD.IADD R4, R0, 0x1, -R5 ;  /* 0x0000000100047824 */ /* 0x000fe200078e0a05 */
[----:B--2---:R-:W-:Y:S02]  /*0340*/  SEL R16, R16, 0xff800000, P2 ;  /* 0xff80000010107807 */ /* 0x004fe40001000000 */
[----:B------:R-:W-:Y:S02]  /*0350*/  SEL R12, R17, 0xff800000, P2 ;  /* 0xff800000110c7807 */ /* 0x000fe40001000000 */
[----:B---3--:R-:W-:Y:S02]  /*0360*/  SEL R21, R8, 0xff800000, P1 ;  /* 0xff80000008157807 */ /* 0x008fe40000800000 */
[----:B------:R-:W-:Y:S02]  /*0370*/  SEL R23, R9, 0xff800000, P1 ;  /* 0xff80000009177807 */ /* 0x000fe40000800000 */
[----:B------:R-:W-:Y:S02]  /*0380*/  FSETP.GT.AND P6, PT, R21, R16, PT ;  /* 0x000000101500720b */ /* 0x000fe40003fc4000 */
[----:B------:R-:W-:-:S02]  /*0390*/  FSETP.GT.AND P5, PT, R23, R12, PT ;  /* 0x0000000c1700720b */ /* 0x000fc40003fa4000 */
[----:B------:R-:W-:Y:S02]  /*03a0*/  SEL R18, R18, 0xff800000, P2 ;  /* 0xff80000012127807 */ /* 0x000fe40001000000 */
[----:B------:R-:W-:Y:S02]  /*03b0*/  SEL R9, R10, 0xff800000, P1 ;  /* 0xff8000000a097807 */ /* 0x000fe40000800000 */
[----:B------:R-:W-:Y:S02]  /*03c0*/  FSETP.NAN.AND P3, PT, R21, R21, PT ;  /* 0x000000151500720b */ /* 0x000fe40003f68000 */
[----:B------:R-:W-:Y:S02]  /*03d0*/  FSETP.GT.AND P4, PT, R9, R18, PT ;  /* 0x000000120900720b */ /* 0x000fe40003f84000 */
[----:B------:R-:W-:Y:S02]  /*03e0*/  SEL R2, R19, 0xff800000, P2 ;  /* 0xff80000013027807 */ /* 0x000fe40001000000 */
[----:B------:R-:W-:-:S02]  /*03f0*/  @!P6 SEL R21, R21, R16, P3 ;  /* 0x000000101515e207 */ /* 0x000fc40001800000 */
[----:B------:R-:W-:Y:S02]  /*0400*/  CS2R R16, SRZ ;  /* 0x0000000000107805 */ /* 0x000fe4000001ff00 */
[----:B------:R-:W-:Y:S02]  /*0410*/  FSETP.NAN.AND P3, PT, R23, R23, PT ;  /* 0x000000171700720b */ /* 0x000fe40003f68000 */
[----:B------:R-:W-:Y:S02]  /*0420*/  SEL R11, R11, 0xff800000, P1 ;  /* 0xff8000000b0b7807 */ /* 0x000fe40000800000 */
[----:B------:R-:W-:Y:S02]  /*0430*/  @!P5 SEL R23, R23, R12, P3 ;  /* 0x0000000c1717d207 */ /* 0x000fe40001800000 */
[----:B------:R-:W-:Y:S02]  /*0440*/  FSETP.NAN.AND P3, PT, R9, R9, PT ;  /* 0x000000090900720b */ /* 0x000fe40003f68000 */
[----:B------:R-:W-:-:S02]  /*0450*/  P2R R7, PR, RZ, 0x10 ;  /* 0x00000010ff077803 */ /* 0x000fc40000000000 */
[----:B------:R-:W-:Y:S02]  /*0460*/  @!P4 SEL R9, R9, R18, P3 ;  /* 0x000000120909c207 */ /* 0x000fe40001800000 */
[----:B------:R-:W-:Y:S02]  /*0470*/  CS2R R18, SRZ ;  /* 0x0000000000127805 */ /* 0x000fe4000001ff00 */
[----:B------:R-:W-:Y:S02]  /*0480*/  IADD3 R12, P3, R31, R30, RZ ;  /* 0x0000001e1f0c7210 */ /* 0x000fe40007f7e0ff */
[----:B------:R-:W-:Y:S02]  /*0490*/  FSETP.GT.AND P4, PT, R11, R2, PT ;  /* 0x000000020b00720b */ /* 0x000fe40003f84000 */
[----:B------:R-:W-:Y:S01]  /*04a0*/  LEA.HI.X.SX32 R15, R31, R6, 0x1, P3 ;  /* 0x000000061f0f7211 */ /* 0x000fe200018f0eff */
[----:B------:R0:W2:Y:S01]  /*04b0*/  @P1 LDG.E.128 R16, desc[UR6][R24.64] ;  /* 0x0000000618101981 */ /* 0x0000a2000c1e1d00 */
[----:B------:R-:W-:-:S02]  /*04c0*/  LEA R14, P3, R12, UR4, 0x2 ;  /* 0x000000040c0e7c11 */ /* 0x000fc4000f8610ff */
[----:B------:R-:W-:Y:S02]  /*04d0*/  P2R R10, PR, RZ, 0x20 ;  /* 0x00000020ff0a7803 */ /* 0x000fe40000000000 */
[----:B------:R-:W-:Y:S02]  /*04e0*/  LEA.HI.X R15, R12, UR5, R15, 0x2, P3 ;  /* 0x000000050c0f7c11 */ /* 0x000fe400098f140f */
[----:B------:R-:W-:Y:S01]  /*04f0*/  IADD3 R0, P3, R4, R30, RZ ;  /* 0x0000001e04007210 */ /* 0x000fe20007f7e0ff */
[----:B------:R-:W-:Y:S01]  /*0500*/  VIADD R42, R30, 0xffffffc0 ;  /* 0xffffffc01e2a7836 */ /* 0x000fe20000000000 */
[----:B------:R-:W-:Y:S02]  /*0510*/  ISETP.GT.AND P0, PT, R20, -0x1, P0 ;  /* 0xffffffff1400780c */ /* 0x000fe40000704270 */
[----:B------:R-:W-:Y:S02]  /*0520*/  LEA.HI.X.SX32 R5, R4, R6, 0x1, P3 ;  /* 0x0000000604057211 */ /* 0x000fe400018f0eff */
[----:B------:R-:W-:-:S02]  /*0530*/  LEA R28, P3, R0, UR4, 0x2 ;  /* 0x00000004001c7c11 */ /* 0x000fc4000f8610ff */
[----:B------:R-:W-:Y:S02]  /*0540*/  LOP3.LUT R13, R20, R13, RZ, 0xfc, !PT ;  /* 0x0000000d140d7212 */ /* 0x000fe400078efcff */
[----:B------:R-:W-:Y:S02]  /*0550*/  LEA.HI.X R29, R0, UR5, R5, 0x2, P3 ;  /* 0x00000005001d7c11 */ /* 0x000fe400098f1405 */
[C---:B------:R-:W-:Y:S02]  /*0560*/  FSETP.NAN.AND P3, PT, R11.reuse, R11, PT ;  /* 0x0000000b0b00720b */ /* 0x040fe40003f68000 */
[----:B------:R-:W-:Y:S02]  /*0570*/  P2R R5, PR, RZ, 0x10 ;  /* 0x00000010ff057803 */ /* 0x000fe40000000000 */
[----:B------:R-:W-:Y:S01]  /*0580*/  @!P4 SEL R11, R11, R2, P3 ;  /* 0x000000020b0bc207 */ /* 0x000fe20001800000 */
[----:B0-----:R-:W-:Y:S01]  /*0590*/  IMAD.IADD R24, R31, 0x1, R42 ;  /* 0x000000011f187824 */ /* 0x001fe200078e022a */
[----:B------:R-:W-:-:S02]  /*05a0*/  P2R R8, PR, RZ, 0x40 ;  /* 0x00000040ff087803 */ /* 0x000fc40000000000 */
[----:B--2---:R-:W-:-:S04]  /*05b0*/  SEL R32, R19, 0xff800000, P1 ;  /* 0xff80000013207807 */ /* 0x004fc80000800000 */
[-C--:B------:R-:W-:Y:S02]  /*05c0*/  FSETP.NAN.AND P3, PT, R32, R32.reuse, PT ;  /* 0x000000202000720b */ /* 0x080fe40003f68000 */
[----:B------:R-:W-:Y:S02]  /*05d0*/  FSETP.GEU.AND P4, PT, R11, R32, PT ;  /* 0x000000200b00720b */ /* 0x000fe40003f8e000 */
[----:B------:R-:W-:Y:S02]  /*05e0*/  SEL R26, R18, 0xff800000, P1 ;  /* 0xff800000121a7807 */ /* 0x000fe40000800000 */
[----:B------:R-:W-:-:S07]  /*05f0*/  P2R R12, PR, RZ, 0x10 ;  /* 0x00000010ff0c7803 */ /* 0x000fce0000000000 */
[----:B------:R-:W-:Y:S02]  /*0600*/  @!P3 SEL R32, R32, R11, !P4 ;  /* 0x0000000b2020b207 */ /* 0x000fe40006000000 */
[----:B------:R-:W-:-:S04]  /*0610*/  FSETP.GEU.AND P4, PT, R9, R26, PT ;  /* 0x0000001a0900720b */ /* 0x000fc80003f8e000 */
[----:B------:R-:W-:-:S05]  /*0620*/  P2R R11, PR, RZ, 0x10 ;  /* 0x00000010ff0b7803 */ /* 0x000fca0000000000 */
[----:B------:R0:W-:Y:S02]  /*0630*/  STL.64 [R1], R10 ;  /* 0x0000000a01007387 */ /* 0x0001e40000100a00 */
[----:B0-----:R-:W0:Y:S01]  /*0640*/  LDC.64 R10, c[0x0][0x210] ;  /* 0x00008400ff0a7b82 */ /* 0x001e220000000a00 */
[----:B------:R-:W-:Y:S02]  /*0650*/  SEL R2, R17, 0xff800000, P1 ;  /* 0xff80000011027807 */ /* 0x000fe40000800000 */
[----:B------:R-:W-:Y:S02]  /*0660*/  CS2R R18, SRZ ;  /* 0x0000000000127805 */ /* 0x000fe4000001ff00 */
[----:B------:R-:W-:Y:S02]  /*0670*/  SEL R0, R16, 0xff800000, P1 ;  /* 0xff80000010007807 */ /* 0x000fe40000800000 */
[----:B------:R-:W-:Y:S01]  /*0680*/  CS2R R16, SRZ ;  /* 0x0000000000107805 */ /* 0x000fe2000001ff00 */
[----:B0-----:R-:W-:-:S05]  /*0690*/  IMAD.WIDE R24, R24, 0x4, R10 ;  /* 0x0000000418187825 */ /* 0x001fca00078e020a */
[----:B------:R-:W2:Y:S01]  /*06a0*/  @P0 LDG.E.128 R16, desc[UR6][R24.64] ;  /* 0x0000000618100981 */ /* 0x000ea2000c1e1d00 */
[----:B------:R-:W-:-:S13]  /*06b0*/  FSETP.NAN.AND P3, PT, R26, R26, PT ;  /* 0x0000001a1a00720b */ /* 0x000fda0003f68000 */
[----:B------:R-:W-:Y:S02]  /*06c0*/  @!P3 SEL R26, R26, R9, !P4 ;  /* 0x000000091a1ab207 */ /* 0x000fe40006000000 */
[-C--:B------:R-:W-:Y:S02]  /*06d0*/  FSETP.NAN.AND P3, PT, R2, R2.reuse, PT ;  /* 0x000000020200720b */ /* 0x080fe40003f68000 */
[----:B------:R-:W-:Y:S02]  /*06e0*/  FSETP.GEU.AND P4, PT, R23, R2, PT ;  /* 0x000000021700720b */ /* 0x000fe40003f8e000 */
[----:B------:R-:W-:-:S09]  /*06f0*/  ISETP.GT.AND P5, PT, R13, -0x1, PT ;  /* 0xffffffff0d00780c */ /* 0x000fd20003fa4270 */
[----:B------:R-:W-:Y:S02]  /*0700*/  @!P3 SEL R2, R2, R23, !P4 ;  /* 0x000000170202b207 */ /* 0x000fe40006000000 */
[-C--:B------:R-:W-:Y:S02]  /*0710*/  FSETP.NAN.AND P3, PT, R0, R0.reuse, PT ;  /* 0x000000000000720b */ /* 0x080fe40003f68000 */
[----:B------:R-:W-:Y:S01]  /*0720*/  P2R R9, PR, RZ, 0x10 ;  /* 0x00000010ff097803 */ /* 0x000fe20000000000 */
[----:B------:R-:W-:Y:S01]  /*0730*/  IMAD.IADD R20, R31, 0x1, R30 ;  /* 0x000000011f147824 */ /* 0x000fe200078e021e */
[----:B------:R-:W-:-:S09]  /*0740*/  FSETP.GEU.AND P4, PT, R21, R0, PT ;  /* 0x000000001500720b */ /* 0x000fd20003f8e000 */
[----:B------:R-:W-:Y:S01]  /*0750*/  @!P3 SEL R0, R0, R21, !P4 ;  /* 0x000000150000b207 */ /* 0x000fe20006000000 */
[----:B------:R-:W-:Y:S01]  /*0760*/  IMAD.WIDE R20, R20, 0x4, R10 ;  /* 0x0000000414147825 */ /* 0x000fe200078e020a */
[----:B--2---:R-:W-:Y:S02]  /*0770*/  SEL R23, R16, 0xff800000, P0 ;  /* 0xff80000010177807 */ /* 0x004fe40000000000 */
[----:B------:R-:W-:Y:S02]  /*0780*/  SEL R27, R17, 0xff800000, P0 ;  /* 0xff800000111b7807 */ /* 0x000fe40000000000 */
[----:B------:R-:W-:Y:S02]  /*0790*/  CS2R R16, SRZ ;  /* 0x0000000000107805 */ /* 0x000fe4000001ff00 */
[----:B------:R-:W-:Y:S02]  /*07a0*/  SEL R33, R18, 0xff800000, P0 ;  /* 0xff80000012217807 */ /* 0x000fe40000000000 */
[----:B------:R-:W-:-:S02]  /*07b0*/  SEL R25, R19, 0xff800000, P0 ;  /* 0xff80000013197807 */ /* 0x000fc40000000000 */
[----:B------:R-:W-:-:S06]  /*07c0*/  CS2R R18, SRZ ;  /* 0x0000000000127805 */ /* 0x000fcc000001ff00 */
[----:B------:R-:W2:Y:S01]  /*07d0*/  @P5 LDG.E.128 R16, desc[UR6][R20.64] ;  /* 0x0000000614105981 */ /* 0x000ea2000c1e1d00 */
[-C--:B------:R-:W-:Y:S02]  /*07e0*/  FSETP.NAN.AND P3, PT, R23, R23.reuse, PT ;  /* 0x000000171700720b */ /* 0x080fe40003f68000 */
[----:B------:R-:W-:Y:S02]  /*07f0*/  P2R R6, PR, RZ, 0x10 ;  /* 0x00000010ff067803 */ /* 0x000fe40000000000 */
[----:B------:R-:W-:-:S09]  /*0800*/  FSETP.GEU.AND P4, PT, R0, R23, PT ;  /* 0x000000170000720b */ /* 0x000fd20003f8e000 */
[----:B------:R-:W-:Y:S02]  /*0810*/  @!P3 SEL R23, R23, R0, !P4 ;  /* 0x000000001717b207 */ /* 0x000fe40006000000 */
        /* <DEDUP_REMOVED lines=12> */
[----:B--2---:R-:W-:Y:S02]  /*08e0*/  SEL R32, R19, 0xff800000, P5 ;  /* 0xff80000013207807 */ /* 0x004fe40002800000 */
[----:B------:R-:W-:Y:S02]  /*08f0*/  SEL R26, R18, 0xff800000, P5 ;  /* 0xff800000121a7807 */ /* 0x000fe40002800000 */
[----:B------:R-:W-:Y:S02]  /*0900*/  CS2R R18, SRZ ;  /* 0x0000000000127805 */ /* 0x000fe4000001ff00 */
[----:B------:R-:W-:Y:S02]  /*0910*/  SEL R24, R17, 0xff800000, P5 ;  /* 0xff80000011187807 */ /* 0x000fe40002800000 */
[----:B------:R-:W-:-:S02]  /*0920*/  SEL R20, R16, 0xff800000, P5 ;  /* 0xff80000010147807 */ /* 0x000fc40002800000 */
[----:B------:R-:W-:-:S06]  /*0930*/  CS2R R16, SRZ ;  /* 0x0000000000107805 */ /* 0x000fcc000001ff00 */
[----:B------:R0:W2:Y:S01]  /*0940*/  @P5 LDG.E.128 R16, desc[UR6][R14.64+0x100] ;  /* 0x000100060e105981 */ /* 0x0000a2000c1e1d00 */
        /* <DEDUP_REMOVED lines=12> */
[-C--:B------:R-:W-:Y:S01]  /*0a10*/  FSETP.NAN.AND P3, PT, R20, R20.reuse, PT ;  /* 0x000000141400720b */ /* 0x080fe20003f68000 */
[----:B------:R-:W-:Y:S01]  /*0a20*/  VIADD R36, R30, 0x1fc0 ;  /* 0x00001fc01e247836 */ /* 0x000fe20000000000 */
[----:B------:R-:W-:Y:S02]  /*0a30*/  P2R R69, PR, RZ, 0x10 ;  /* 0x00000010ff457803 */ /* 0x000fe40000000000 */
[----:B------:R-:W-:Y:S01]  /*0a40*/  FSETP.GEU.AND P4, PT, R23, R20, PT ;  /* 0x000000141700720b */ /* 0x000fe20003f8e000 */
[----:B0-----:R-:W-:-:S04]  /*0a50*/  IMAD.IADD R14, R31, 0x1, R36 ;  /* 0x000000011f0e7824 */ /* 0x001fc800078e0224 */
[----:B------:R-:W-:-:S04]  /*0a60*/  IMAD.WIDE R14, R14, 0x4, R10 ;  /* 0x000000040e0e7825 */ /* 0x000fc800078e020a */
[----:B------:R-:W-:Y:S02]  /*0a70*/  @!P3 SEL R20, R20, R23, !P4 ;  /* 0x000000171414b207 */ /* 0x000fe40006000000 */
        /* <DEDUP_REMOVED lines=23> */
[----:B------:R-:W-:Y:S01]  /*0bf0*/  P2R R67, PR, RZ, 0x10 ;  /* 0x00000010ff437803 */ /* 0x000fe20000000000 */
[----:B------:R-:W-:-:S04]  /*0c00*/  VIADD R35, R30, 0x2000 ;  /* 0x000020001e237836 */ /* 0x000fc80000000000 */
[----:B------:R-:W-:Y:S01]  /*0c10*/  IMAD.IADD R20, R31, 0x1, R35 ;  /* 0x000000011f147824 */ /* 0x000fe200078e0223 */
[----:B--2---:R-:W-:-:S04]  /*0c20*/  SEL R40, R19, 0xff800000, P0 ;  /* 0xff80000013287807 */ /* 0x004fc80000000000 */
[-C--:B------:R-:W-:Y:S02]  /*0c30*/  FSETP.NAN.AND P3, PT, R40, R40.reuse, PT ;  /* 0x000000282800720b */ /* 0x080fe40003f68000 */
[----:B------:R-:W-:Y:S02]  /*0c40*/  FSETP.GEU.AND P4, PT, R13, R40, PT ;  /* 0x000000280d00720b */ /* 0x000fe40003f8e000 */
[----:B------:R-:W-:-:S09]  /*0c50*/  SEL R32, R18, 0xff800000, P0 ;  /* 0xff80000012207807 */ /* 0x000fd20000000000 */
[----:B------:R-:W-:Y:S02]  /*0c60*/  @!P3 SEL R40, R40, R13, !P4 ;  /* 0x0000000d2828b207 */ /* 0x000fe40006000000 */
[-C--:B------:R-:W-:Y:S02]  /*0c70*/  FSETP.NAN.AND P3, PT, R32, R32.reuse, PT ;  /* 0x000000202000720b */ /* 0x080fe40003f68000 */
[----:B------:R-:W-:Y:S02]  /*0c80*/  P2R R54, PR, RZ, 0x10 ;  /* 0x00000010ff367803 */ /* 0x000fe40000000000 */
[----:B------:R-:W-:-:S09]  /*0c90*/  FSETP.GEU.AND P4, PT, R25, R32, PT ;  /* 0x000000201900720b */ /* 0x000fd20003f8e000 */
[----:B------:R-:W-:Y:S02]  /*0ca0*/  @!P3 SEL R32, R32, R25, !P4 ;  /* 0x000000192020b207 */ /* 0x000fe40006000000 */
[----:B------:R-:W-:-:S04]  /*0cb0*/  SEL R25, R17, 0xff800000, P0 ;  /* 0xff80000011197807 */ /* 0x000fc80000000000 */
[-C--:B------:R-:W-:Y:S02]  /*0cc0*/  FSETP.NAN.AND P3, PT, R25, R25.reuse, PT ;  /* 0x000000191900720b */ /* 0x080fe40003f68000 */
[----:B------:R-:W-:Y:S02]  /*0cd0*/  P2R R13, PR, RZ, 0x10 ;  /* 0x00000010ff0d7803 */ /* 0x000fe40000000000 */
[----:B------:R-:W-:-:S09]  /*0ce0*/  FSETP.GEU.AND P4, PT, R23, R25, PT ;  /* 0x000000191700720b */ /* 0x000fd20003f8e000 */
[----:B------:R-:W-:Y:S02]  /*0cf0*/  @!P3 SEL R25, R25, R23, !P4 ;  /* 0x000000171919b207 */ /* 0x000fe40006000000 */
[----:B------:R-:W-:-:S04]  /*0d00*/  SEL R23, R16, 0xff800000, P0 ;  /* 0xff80000010177807 */ /* 0x000fc80000000000 */
[-C--:B------:R-:W-:Y:S02]  /*0d10*/  FSETP.NAN.AND P3, PT, R23, R23.reuse, PT ;  /* 0x000000171700720b */ /* 0x080fe40003f68000 */
[----:B------:R-:W-:Y:S02]  /*0d20*/  P2R R14, PR, RZ, 0x10 ;  /* 0x00000010ff0e7803 */ /* 0x000fe40000000000 */
[----:B------:R-:W-:Y:S02]  /*0d30*/  FSETP.GEU.AND P4, PT, R21, R23, PT ;  /* 0x000000171500720b */ /* 0x000fe40003f8e000 */
[----:B------:R-:W-:Y:S02]  /*0d40*/  CS2R R16, SRZ ;  /* 0x0000000000107805 */ /* 0x000fe4000001ff00 */
[----:B------:R-:W-:-:S05]  /*0d50*/  CS2R R18, SRZ ;  /* 0x0000000000127805 */ /* 0x000fca000001ff00 */
[----:B------:R-:W-:Y:S01]  /*0d60*/  @!P3 SEL R23, R23, R21, !P4 ;  /* 0x000000151717b207 */ /* 0x000fe20006000000 */
[----:B------:R-:W-:-:S05]  /*0d70*/  IMAD.WIDE R20, R20, 0x4, R10 ;  /* 0x0000000414147825 */ /* 0x000fca00078e020a */
[----:B------:R0:W2:Y:S01]  /*0d80*/  @P5 LDG.E.128 R16, desc[UR6][R20.64] ;  /* 0x0000000614105981 */ /* 0x0000a2000c1e1d00 */
[----:B------:R-:W-:Y:S02]  /*0d90*/  P2R R15, PR, RZ, 0x10 ;  /* 0x00000010ff0f7803 */ /* 0x000fe40000000000 */
[----:B0-----:R-:W-:Y:S02]  /*0da0*/  CS2R R20, SRZ ;  /* 0x0000000000147805 */ /* 0x001fe4000001ff00 */
        /* <DEDUP_REMOVED lines=13> */
[----:B------:R-:W-:Y:S01]  /*0e80*/  @!P3 SEL R25, R25, R32, !P4 ;  /* 0x000000201919b207 */ /* 0x000fe20006000000 */
[----:B------:R-:W-:Y:S01]  /*0e90*/  IMAD.IADD R32, R4, 0x1, R22 ;  /* 0x0000000104207824 */ /* 0x000fe200078e0216 */
[----:B------:R-:W-:-:S03]  /*0ea0*/  CS2R R22, SRZ ;  /* 0x0000000000167805 */ /* 0x000fc6000001ff00 */
[----:B------:R-:W-:-:S05]  /*0eb0*/  IMAD.WIDE R32, R32, 0x4, R10 ;  /* 0x0000000420207825 */ /* 0x000fca00078e020a */
[----:B------:R0:W2:Y:S01]  /*0ec0*/  @P2 LDG.E.128 R20, desc[UR6][R32.64] ;  /* 0x0000000620142981 */ /* 0x0000a2000c1e1d00 */
[----:B------:R-:W-:-:S04]  /*0ed0*/  SEL R19, R19, 0xff800000, P5 ;  /* 0xff80000013137807 */ /* 0x000fc80002800000 */
[-C--:B------:R-:W-:Y:S02]  /*0ee0*/  FSETP.NAN.AND P3, PT, R19, R19.reuse, PT ;  /* 0x000000131300720b */ /* 0x080fe40003f68000 */
[----:B------:R-:W-:Y:S02]  /*0ef0*/  P2R R18, PR, RZ, 0x10 ;  /* 0x00000010ff127803 */ /* 0x000fe40000000000 */
[----:B------:R-:W-:Y:S01]  /*0f00*/  FSETP.GEU.AND P4, PT, R40, R19, PT ;  /* 0x000000132800720b */ /* 0x000fe20003f8e000 */
[----:B------:R-:W-:-:S04]  /*0f10*/  IMAD.IADD R34, R4, 0x1, R34 ;  /* 0x0000000104227824 */ /* 0x000fc800078e0222 */
[----:B0-----:R-:W-:-:S04]  /*0f20*/  IMAD.WIDE R32, R34, 0x4, R10 ;  /* 0x0000000422207825 */ /* 0x001fc800078e020a */
        /* <DEDUP_REMOVED lines=8> */
[----:B------:R-:W-:-:S04]  /*0fb0*/  IMAD.IADD R38, R4, 0x1, R38 ;  /* 0x0000000104267824 */ /* 0x000fc800078e0226 */
[----:B------:R-:W-:Y:S01]  /*0fc0*/  IMAD.WIDE R38, R38, 0x4, R10 ;  /* 0x0000000426267825 */ /* 0x000fe200078e020a */
[----:B------:R-:W-:Y:S02]  /*0fd0*/  P2R R27, PR, RZ, 0x10 ;  /* 0x00000010ff1b7803 */ /* 0x000fe40000000000 */
[----:B--2---:R-:W-:Y:S02]  /*0fe0*/  SEL R44, R21, 0xff800000, P1 ;  /* 0xff800000152c7807 */ /* 0x004fe40000800000 */
[----:B------:R-:W-:Y:S02]  /*0ff0*/  SEL R45, R22, 0xff800000, P1 ;  /* 0xff800000162d7807 */ /* 0x000fe40000800000 */
[----:B------:R-:W-:Y:S02]  /*1000*/  SEL R41, R23, 0xff800000, P1 ;  /* 0xff80000017297807 */ /* 0x000fe40000800000 */
[----:B------:R-:W-:Y:S02]  /*1010*/  CS2R R22, SRZ ;  /* 0x0000000000167805 */ /* 0x000fe4000001ff00 */
[----:B------:R-:W-:-:S02]  /*1020*/  SEL R43, R20, 0xff800000, P1 ;  /* 0xff800000142b7807 */ /* 0x000fc40000800000 */
[----:B------:R-:W-:-:S06]  /*1030*/  CS2R R20, SRZ ;  /* 0x0000000000147805 */ /* 0x000fcc000001ff00 */
[----:B------:R-:W2:Y:S01]  /*1040*/  @P1 LDG.E.128 R20, desc[UR6][R38.64] ;  /* 0x0000000626141981 */ /* 0x000ea2000c1e1d00 */
[C---:B------:R-:W-:Y:S02]  /*1050*/  FSETP.GT.AND P4, PT, R44.reuse, R37, PT ;  /* 0x000000252c00720b */ /* 0x040fe40003f84000 */
[----:B------:R-:W-:Y:S02]  /*1060*/  FSETP.GT.AND P3, PT, R45, R46, PT ;  /* 0x0000002e2d00720b */ /* 0x000fe40003f64000 */
[----:B------:R-:W-:Y:S02]  /*1070*/  FSETP.NAN.AND P2, PT, R44, R44, PT ;  /* 0x0000002c2c00720b */ /* 0x000fe40003f48000 */
[----:B------:R-:W-:-:S07]  /*1080*/  P2R R33, PR, RZ, 0x8 ;  /* 0x00000008ff217803 */ /* 0x000fce0000000000 */
[----:B------:R-:W-:Y:S02]  /*1090*/  @!P4 SEL R44, R44, R37, P2 ;  /* 0x000000252c2cc207 */ /* 0x000fe40001000000 */
[----:B------:R-:W-:-:S04]  /*10a0*/  FSETP.NAN.AND P2, PT, R45, R45, PT ;  /* 0x0000002d2d00720b */ /* 0x000fc80003f48000 */
[----:B------:R-:W-:Y:S02]  /*10b0*/  @!P3 SEL R45, R45, R46, P2 ;  /* 0x0000002e2d2db207 */ /* 0x000fe40001000000 */
[C---:B------:R-:W-:Y:S02]  /*10c0*/  FSETP.GT.AND P3, PT, R41.reuse, R48, PT ;  /* 0x000000302900720b */ /* 0x040fe40003f64000 */
[----:B------:R-:W-:Y:S02]  /*10d0*/  FSETP.NAN.AND P2, PT, R41, R41, PT ;  /* 0x000000292900720b */ /* 0x000fe40003f48000 */
[----:B------:R-:W-:-:S09]  /*10e0*/  P2R R34, PR, RZ, 0x8 ;  /* 0x00000008ff227803 */ /* 0x000fd20000000000 */
[----:B------:R-:W-:Y:S02]  /*10f0*/  @!P3 SEL R41, R41, R48, P2 ;  /* 0x000000302929b207 */ /* 0x000fe40001000000 */
[C---:B------:R-:W-:Y:S02]  /*1100*/  FSETP.GT.AND P3, PT, R43.reuse, R40, PT ;  /* 0x000000282b00720b */ /* 0x040fe40003f64000 */
[----:B------:R-:W-:Y:S02]  /*1110*/  FSETP.NAN.AND P2, PT, R43, R43, PT ;  /* 0x0000002b2b00720b */ /* 0x000fe40003f48000 */
[----:B------:R-:W-:-:S09]  /*1120*/  P2R R37, PR, RZ, 0x8 ;  /* 0x00000008ff257803 */ /* 0x000fd20000000000 */
[----:B------:R-:W-:Y:S01]  /*1130*/  @!P3 SEL R43, R43, R40, P2 ;  /* 0x000000282b2bb207 */ /* 0x000fe20001000000 */
[----:B------:R-:W-:Y:S01]  /*1140*/  IMAD.IADD R42, R4, 0x1, R42 ;  /* 0x00000001042a7824 */ /* 0x000fe200078e022a */
[----:B--2---:R-:W-:Y:S02]  /*1150*/  SEL R48, R23, 0xff800000, P1 ;  /* 0xff80000017307807 */ /* 0x004fe40000800000 */
[----:B------:R-:W-:Y:S02]  /*1160*/  SEL R46, R20, 0xff800000, P1 ;  /* 0xff800000142e7807 */ /* 0x000fe40000800000 */
[----:B------:R-:W-:Y:S02]  /*1170*/  SEL R47, R21, 0xff800000, P1 ;  /* 0xff800000152f7807 */ /* 0x000fe40000800000 */
[----:B------:R-:W-:Y:S02]  /*1180*/  SEL R52, R22, 0xff800000, P1 ;  /* 0xff80000016347807 */ /* 0x000fe40000800000 */
[----:B------:R-:W-:-:S02]  /*1190*/  FSETP.NAN.AND P1, PT, R48, R48, PT ;  /* 0x000000303000720b */ /* 0x000fc40003f28000 */
[----:B------:R-:W-:-:S11]  /*11a0*/  FSETP.GEU.AND P3, PT, R41, R48, PT ;  /* 0x000000302900720b */ /* 0x000fd60003f6e000 */
[----:B------:R-:W-:Y:S02]  /*11b0*/  @!P1 SEL R48, R48, R41, !P3 ;  /* 0x0000002930309207 */ /* 0x000fe40005800000 */
[-C--:B------:R-:W-:Y:S02]  /*11c0*/  FSETP.NAN.AND P1, PT, R52, R52.reuse, PT ;  /* 0x000000343400720b */ /* 0x080fe40003f28000 */
[----:B------:R-:W-:-:S11]  /*11d0*/  FSETP.GEU.AND P2, PT, R45, R52, PT ;  /* 0x000000342d00720b */ /* 0x000fd60003f4e000 */
[----:B------:R-:W-:Y:S02]  /*11e0*/  @!P1 SEL R52, R52, R45, !P2 ;  /* 0x0000002d34349207 */ /* 0x000fe40005000000 */
[-C--:B------:R-:W-:Y:S02]  /*11f0*/  FSETP.NAN.AND P1, PT, R46, R46.reuse, PT ;  /* 0x0000002e2e00720b */ /* 0x080fe40003f28000 */
[----:B------:R-:W-:Y:S02]  /*1200*/  P2R R41, PR, RZ, 0x4 ;  /* 0x00000004ff297803 */ /* 0x000fe40000000000 */
[----:B------:R-:W-:Y:S02]  /*1210*/  FSETP.GEU.AND P2, PT, R43, R46, PT ;  /* 0x0000002e2b00720b */ /* 0x000fe40003f4e000 */
[----:B------:R-:W-:Y:S02]  /*1220*/  CS2R R20, SRZ ;  /* 0x0000000000147805 */ /* 0x000fe4000001ff00 */
[----:B------:R-:W-:-:S05]  /*1230*/  CS2R R22, SRZ ;  /* 0x0000000000167805 */ /* 0x000fca000001ff00 */
[----:B------:R-:W-:Y:S01]  /*1240*/  @!P1 SEL R46, R46, R43, !P2 ;  /* 0x0000002b2e2e9207 */ /* 0x000fe20005000000 */
[----:B------:R-:W-:-:S05]  /*1250*/  IMAD.WIDE R42, R42, 0x4, R10 ;  /* 0x000000042a2a7825 */ /* 0x000fca00078e020a */
[----:B------:R0:W2:Y:S02]  /*1260*/  @P0 LDG.E.128 R20, desc[UR6][R42.64] ;  /* 0x000000062a140981 */ /* 0x0000a4000c1e1d00 */
[----:B0-----:R-:W-:-:S04]  /*1270*/  IMAD.IADD R42, R4, 0x1, R30 ;  /* 0x00000001042a7824 */ /* 0x001fc800078e021e */
[----:B------:R-:W-:Y:S01]  /*1280*/  IMAD.WIDE R42, R42, 0x4, R10 ;  /* 0x000000042a2a7825 */ /* 0x000fe200078e020a */
[-C--:B------:R-:W-:Y:S02]  /*1290*/  FSETP.NAN.AND P1, PT, R47, R47.reuse, PT ;  /* 0x0000002f2f00720b */ /* 0x080fe40003f28000 */
[----:B------:R-:W-:Y:S02]  /*12a0*/  P2R R38, PR, RZ, 0x4 ;  /* 0x00000004ff267803 */ /* 0x000fe40000000000 */
[----:B------:R-:W-:-:S09]  /*12b0*/  FSETP.GEU.AND P2, PT, R44, R47, PT ;  /* 0x0000002f2c00720b */ /* 0x000fd20003f4e000 */
[----:B------:R-:W-:Y:S02]  /*12c0*/  @!P1 SEL R47, R47, R44, !P2 ;  /* 0x0000002c2f2f9207 */ /* 0x000fe40005000000 */
[----:B------:R-:W-:Y:S02]  /*12d0*/  P2R R39, PR, RZ, 0x4 ;  /* 0x00000004ff277803 */ /* 0x000fe40000000000 */
[----:B--2---:R-:W-:Y:S02]  /*12e0*/  SEL R50, R20, 0xff800000, P0 ;  /* 0xff80000014327807 */ /* 0x004fe40000000000 */
[----:B------:R-:W-:Y:S02]  /*12f0*/  SEL R49, R21, 0xff800000, P0 ;  /* 0xff80000015317807 */ /* 0x000fe40000000000 */
[----:B------:R-:W-:Y:S02]  /*1300*/  CS2R R20, SRZ ;  /* 0x0000000000147805 */ /* 0x000fe4000001ff00 */
[----:B------:R-:W-:-:S02]  /*1310*/  SEL R51, R22, 0xff800000, P0 ;  /* 0xff80000016337807 */ /* 0x000fc40000000000 */
[----:B------:R-:W-:Y:S02]  /*1320*/  SEL R53, R23, 0xff800000, P0 ;  /* 0xff80000017357807 */ /* 0x000fe40000000000 */
[----:B------:R-:W-:-:S06]  /*1330*/  CS2R R22, SRZ ;  /* 0x0000000000167805 */ /* 0x000fcc000001ff00 */
[----:B------:R-:W2:Y:S01]  /*1340*/  @P5 LDG.E.128 R20, desc[UR6][R42.64] ;  /* 0x000000062a145981 */ /* 0x000ea2000c1e1d00 */
[-C--:B------:R-:W-:Y:S02]  /*1350*/  FSETP.NAN.AND P1, PT, R50, R50.reuse, PT ;  /* 0x000000323200720b */ /* 0x080fe40003f28000 */
[----:B------:R-:W-:-:S11]  /*1360*/  FSETP.GEU.AND P2, PT, R46, R50, PT ;  /* 0x000000322e00720b */ /* 0x000fd60003f4e000 */
        /* <DEDUP_REMOVED lines=13> */
[----:B------:R-:W-:Y:S02]  /*1440*/  P2R R47, PR, RZ, 0x4 ;  /* 0x00000004ff2f7803 */ /* 0x000fe40000000000 */
[----:B--2---:R-:W-:-:S04]  /*1450*/  SEL R60, R23, 0xff800000, P5 ;  /* 0xff800000173c7807 */ /* 0x004fc80002800000 */
[-C--:B------:R-:W-:Y:S02]  /*1460*/  FSETP.NAN.AND P1, PT, R60, R60.reuse, PT ;  /* 0x0000003c3c00720b */ /* 0x080fe40003f28000 */
[----:B------:R-:W-:-:S11]  /*1470*/  FSETP.GEU.AND P2, PT, R53, R60, PT ;  /* 0x0000003c3500720b */ /* 0x000fd60003f4e000 */
[----:B------:R-:W-:Y:S02]  /*1480*/  @!P1 SEL R60, R60, R53, !P2 ;  /* 0x000000353c3c9207 */ /* 0x000fe40005000000 */
[----:B------:R-:W-:-:S04]  /*1490*/  SEL R53, R22, 0xff800000, P5 ;  /* 0xff80000016357807 */ /* 0x000fc80002800000 */
[-C--:B------:R-:W-:Y:S02]  /*14a0*/  FSETP.NAN.AND P1, PT, R53, R53.reuse, PT ;  /* 0x000000353500720b */ /* 0x080fe40003f28000 */
[----:B------:R-:W-:Y:S02]  /*14b0*/  P2R R42, PR, RZ, 0x4 ;  /* 0x00000004ff2a7803 */ /* 0x000fe40000000000 */
[----:B------:R-:W-:Y:S02]  /*14c0*/  FSETP.GEU.AND P2, PT, R51, R53, PT ;  /* 0x000000353300720b */ /* 0x000fe40003f4e000 */
[----:B------:R-:W-:Y:S02]  /*14d0*/  CS2R R22, SRZ ;  /* 0x0000000000167805 */ /* 0x000fe4000001ff00 */
[----:B------:R-:W-:-:S05]  /*14e0*/  SEL R52, R21, 0xff800000, P5 ;  /* 0xff80000015347807 */ /* 0x000fca0002800000 */
[----:B------:R-:W-:Y:S02]  /*14f0*/  @!P1 SEL R53, R53, R51, !P2 ;  /* 0x0000003335359207 */ /* 0x000fe40005000000 */
[----:B------:R-:W-:Y:S02]  /*1500*/  SEL R51, R20, 0xff800000, P5 ;  /* 0xff80000014337807 */ /* 0x000fe40002800000 */
[----:B------:R-:W-:-:S06]  /*1510*/  CS2R R20, SRZ ;  /* 0x0000000000147805 */ /* 0x000fcc000001ff00 */
[----:B------:R0:W2:Y:S02]  /*1520*/  @P5 LDG.E.128 R20, desc[UR6][R28.64+0x100] ;  /* 0x000100061c145981 */ /* 0x0000a4000c1e1d00 */
[----:B0-----:R-:W-:-:S04]  /*1530*/  IMAD.IADD R28, R4, 0x1, R36 ;  /* 0x00000001041c7824 */ /* 0x001fc800078e0224 */
[----:B------:R-:W-:Y:S01]  /*1540*/  IMAD.WIDE R28, R28, 0x4, R10 ;  /* 0x000000041c1c7825 */ /* 0x000fe200078e020a */
        /* <DEDUP_REMOVED lines=29> */
[----:B------:R-:W-:Y:S01]  /*1720*/  FSETP.GEU.AND P2, PT, R60, R61, PT ;  /* 0x0000003d3c00720b */ /* 0x000fe20003f4e000 */
[----:B0-----:R-:W-:-:S04]  /*1730*/  IMAD.IADD R28, R4, 0x1, R35 ;  /* 0x00000001041c7824 */ /* 0x001fc800078e0223 */
[----:B------:R-:W-:-:S04]  /*1740*/  IMAD.WIDE R28, R28, 0x4, R10 ;  /* 0x000000041c1c7825 */ /* 0x000fc800078e020a */
[----:B------:R-:W-:Y:S02]  /*1750*/  @!P1 SEL R61, R61, R60, !P2 ;  /* 0x0000003c3d3d9207 */ /* 0x000fe40005000000 */
[----:B------:R-:W-:Y:S02]  /*1760*/  P2R R40, PR, RZ, 0x8 ;  /* 0x00000008ff287803 */ /* 0x000fe40000000000 */
[----:B------:R-:W-:Y:S01]  /*1770*/  P2R R32, PR, RZ, 0x10 ;  /* 0x00000010ff207803 */ /* 0x000fe20000000000 */
[----:B------:R-:W-:Y:S01]  /*1780*/  VIADD R30, R30, 0x2040 ;  /* 0x000020401e1e7836 */ /* 0x000fe20000000000 */
[----:B--2---:R-:W-:Y:S01]  /*1790*/  SEL R70, R23, 0xff800000, P0 ;  /* 0xff80000017467807 */ /* 0x004fe20000000000 */
[----:B------:R-:W2:Y:S01]  /*17a0*/  LDL.LU.64 R10, [R1] ;  /* 0x00000000010a7983 */ /* 0x000ea20000300a00 */
[----:B------:R-:W-:Y:S02]  /*17b0*/  SEL R62, R20, 0xff800000, P0 ;  /* 0xff800000143e7807 */ /* 0x000fe40000000000 */
[----:B------:R-:W-:-:S02]  /*17c0*/  SEL R60, R21, 0xff800000, P0 ;  /* 0xff800000153c7807 */ /* 0x000fc40000000000 */
[----:B------:R-:W-:Y:S02]  /*17d0*/  CS2R R20, SRZ ;  /* 0x0000000000147805 */ /* 0x000fe4000001ff00 */
[----:B------:R-:W-:Y:S02]  /*17e0*/  SEL R59, R22, 0xff800000, P0 ;  /* 0xff800000163b7807 */ /* 0x000fe40000000000 */
[----:B------:R-:W-:-:S06]  /*17f0*/  CS2R R22, SRZ ;  /* 0x0000000000167805 */ /* 0x000fcc000001ff00 */
[----:B------:R0:W3:Y:S01]  /*1800*/  @P5 LDG.E.128 R20, desc[UR6][R28.64] ;  /* 0x000000061c145981 */ /* 0x0000e2000c1e1d00 */
[-C--:B------:R-:W-:Y:S02]  /*1810*/  FSETP.NAN.AND P0, PT, R70, R70.reuse, PT ;  /* 0x000000464600720b */ /* 0x080fe40003f08000 */
[----:B------:R-:W-:Y:S02]  /*1820*/  P2R R53, PR, RZ, 0x4 ;  /* 0x00000004ff357803 */ /* 0x000fe40000000000 */
[----:B------:R-:W-:-:S09]  /*1830*/  FSETP.GEU.AND P2, PT, R61, R70, PT ;  /* 0x000000463d00720b */ /* 0x000fd20003f4e000 */
[----:B------:R-:W-:Y:S02]  /*1840*/  @!P0 SEL R70, R70, R61, !P2 ;  /* 0x0000003d46468207 */ /* 0x000fe40005000000 */
        /* <DEDUP_REMOVED lines=12> */
[----:B------:R-:W-:Y:S01]  /*1910*/  P2R R57, PR, RZ, 0x2 ;  /* 0x00000002ff397803 */ /* 0x000fe20000000000 */
[----:B0-----:R-:W-:Y:S01]  /*1920*/  IMAD.IADD R28, R31, 0x1, R30 ;  /* 0x000000011f1c7824 */ /* 0x001fe200078e021e */
[----:B---3--:R-:W-:-:S04]  /*1930*/  SEL R61, R20, 0xff800000, P5 ;  /* 0xff800000143d7807 */ /* 0x008fc80002800000 */
[-C--:B------:R-:W-:Y:S02]  /*1940*/  FSETP.NAN.AND P0, PT, R61, R61.reuse, PT ;  /* 0x0000003d3d00720b */ /* 0x080fe40003f08000 */
[----:B------:R-:W-:-:S11]  /*1950*/  FSETP.GEU.AND P2, PT, R62, R61, PT ;  /* 0x0000003d3e00720b */ /* 0x000fd60003f4e000 */
[----:B------:R-:W-:Y:S02]  /*1960*/  @!P0 SEL R61, R61, R62, !P2 ;  /* 0x0000003e3d3d8207 */ /* 0x000fe40005000000 */
[----:B------:R-:W-:-:S04]  /*1970*/  SEL R62, R21, 0xff800000, P5 ;  /* 0xff800000153e7807 */ /* 0x000fc80002800000 */
[-C--:B------:R-:W-:Y:S02]  /*1980*/  FSETP.NAN.AND P0, PT, R62, R62.reuse, PT ;  /* 0x0000003e3e00720b */ /* 0x080fe40003f08000 */
[----:B------:R-:W-:-:S11]  /*1990*/  FSETP.GEU.AND P1, PT, R60, R62, PT ;  /* 0x0000003e3c00720b */ /* 0x000fd60003f2e000 */
[----:B------:R-:W-:Y:S02]  /*19a0*/  @!P0 SEL R62, R62, R60, !P1 ;  /* 0x0000003c3e3e8207 */ /* 0x000fe40004800000 */
[----:B------:R-:W-:-:S04]  /*19b0*/  SEL R60, R22, 0xff800000, P5 ;  /* 0xff800000163c7807 */ /* 0x000fc80002800000 */
[-C--:B------:R-:W-:Y:S02]  /*19c0*/  FSETP.NAN.AND P3, PT, R60, R60.reuse, PT ;  /* 0x0000003c3c00720b */ /* 0x080fe40003f68000 */
[----:B------:R-:W-:Y:S02]  /*19d0*/  FSETP.GEU.AND P0, PT, R59, R60, PT ;  /* 0x0000003c3b00720b */ /* 0x000fe40003f0e000 */
[----:B------:R-:W-:-:S09]  /*19e0*/  SEL R64, R23, 0xff800000, P5 ;  /* 0xff80000017407807 */ /* 0x000fd20002800000 */
[----:B------:R-:W-:Y:S02]  /*19f0*/  @!P3 SEL R60, R60, R59, !P0 ;  /* 0x0000003b3c3cb207 */ /* 0x000fe40004000000 */
[-C--:B------:R-:W-:Y:S02]  /*1a00*/  FSETP.NAN.AND P3, PT, R64, R64.reuse, PT ;  /* 0x000000404000720b */ /* 0x080fe40003f68000 */
[----:B------:R-:W-:-:S11]  /*1a10*/  FSETP.GEU.AND P4, PT, R70, R64, PT ;  /* 0x000000404600720b */ /* 0x000fd60003f8e000 */
[----:B------:R-:W-:Y:S02]  /*1a20*/  @!P3 SEL R64, R64, R70, !P4 ;  /* 0x000000464040b207 */ /* 0x000fe40006000000 */
[----:B------:R-:W0:Y:S01]  /*1a30*/  LDC.64 R70, c[0x0][0x210] ;  /* 0x00008400ff467b82 */ /* 0x000e220000000a00 */
[----:B------:R-:W-:Y:S02]  /*1a40*/  CS2R R20, SRZ ;  /* 0x0000000000147805 */ /* 0x000fe4000001ff00 */
[----:B------:R-:W-:Y:S01]  /*1a50*/  CS2R R22, SRZ ;  /* 0x0000000000167805 */ /* 0x000fe2000001ff00 */
[----:B0-----:R-:W-:-:S05]  /*1a60*/  IMAD.WIDE R28, R28, 0x4, R70 ;  /* 0x000000041c1c7825 */ /* 0x001fca00078e0246 */
[----:B------:R-:W3:Y:S01]  /*1a70*/  @P5 LDG.E.128 R20, desc[UR6][R28.64] ;  /* 0x000000061c145981 */ /* 0x000ee2000c1e1d00 */
[----:B------:R-:W-:Y:S02]  /*1a80*/  P2R R59, PR, RZ, 0x1 ;  /* 0x00000001ff3b7803 */ /* 0x000fe40000000000 */
[----:B------:R-:W-:Y:S02]  /*1a90*/  P2R R58, PR, RZ, 0x2 ;  /* 0x00000002ff3a7803 */ /* 0x000fe40000000000 */
[----:B------:R-:W-:Y:S02]  /*1aa0*/  ISETP.NE.AND P1, PT, R44, RZ, PT ;  /* 0x000000ff2c00720c */ /* 0x000fe40003f25270 */
[----:B---3--:R-:W-:-:S04]  /*1ab0*/  SEL R20, R20, 0xff800000, P5 ;  /* 0xff80000014147807 */ /* 0x008fc80002800000 */
[-C--:B------:R-:W-:Y:S02]  /*1ac0*/  FSETP.NAN.AND P3, PT, R20, R20.reuse, PT ;  /* 0x000000141400720b */ /* 0x080fe40003f68000 */
[----:B------:R-:W-:Y:S02]  /*1ad0*/  FSETP.GEU.AND P0, PT, R24, R20, PT ;  /* 0x000000141800720b */ /* 0x000fe40003f0e000 */
[----:B------:R-:W-:-:S09]  /*1ae0*/  SEL R21, R21, 0xff800000, P5 ;  /* 0xff80000015157807 */ /* 0x000fd20002800000 */
[----:B------:R-:W-:Y:S02]  /*1af0*/  @!P3 SEL R20, R20, R24, !P0 ;  /* 0x000000181414b207 */ /* 0x000fe40004000000 */
[-C--:B------:R-:W-:Y:S02]  /*1b00*/  FSETP.NAN.AND P3, PT, R21, R21.reuse, PT ;  /* 0x000000151500720b */ /* 0x080fe40003f68000 */
[----:B------:R-:W-:Y:S02]  /*1b10*/  P2R R28, PR, RZ, 0x1 ;  /* 0x00000001ff1c7803 */ /* 0x000fe40000000000 */
[----:B------:R-:W-:Y:S02]  /*1b20*/  FSETP.GEU.AND P0, PT, R26, R21, PT ;  /* 0x000000151a00720b */ /* 0x000fe40003f0e000 */
[----:B------:R-:W-:-:S07]  /*1b30*/  SEL R22, R22, 0xff800000, P5 ;  /* 0xff80000016167807 */ /* 0x000fce0002800000 */
[----:B------:R-:W-:Y:S02]  /*1b40*/  @!P3 SEL R21, R21, R26, !P0 ;  /* 0x0000001a1515b207 */ /* 0x000fe40004000000 */
[-C--:B------:R-:W-:Y:S02]  /*1b50*/  FSETP.NAN.AND P3, PT, R22, R22.reuse, PT ;  /* 0x000000161600720b */ /* 0x080fe40003f68000 */
[----:B------:R-:W-:Y:S02]  /*1b60*/  P2R R24, PR, RZ, 0x1 ;  /* 0x00000001ff187803 */ /* 0x000fe40000000000 */
[----:B------:R-:W-:-:S09]  /*1b70*/  FSETP.GEU.AND P0, PT, R25, R22, PT ;  /* 0x000000161900720b */ /* 0x000fd20003f0e000 */
[----:B------:R-:W-:Y:S02]  /*1b80*/  @!P3 SEL R22, R22, R25, !P0 ;  /* 0x000000191616b207 */ /* 0x000fe40004000000 */
[----:B------:R-:W-:Y:S02]  /*1b90*/  P2R R25, PR, RZ, 0x2 ;  /* 0x00000002ff197803 */ /* 0x000fe40000000000 */
[----:B------:R-:W-:-:S04]  /*1ba0*/  ISETP.NE.AND P1, PT, R39, RZ, PT ;  /* 0x000000ff2700720c */ /* 0x000fc80003f25270 */
        /* <DEDUP_REMOVED lines=9> */
[----:B--2---:R-:W-:-:S04]  /*1c40*/  ISETP.NE.AND P1, PT, R11, RZ, PT ;  /* 0x000000ff0b00720c */ /* 0x004fc80003f25270 */
        /* <DEDUP_REMOVED lines=15> */
[----:B------:R-:W-:Y:S02]  /*1d40*/  ISETP.NE.AND P1, PT, R7, RZ, PT ;  /* 0x000000ff0700720c */ /* 0x000fe40003f25270 */
[----:B------:R-:W0:Y:S01]  /*1d50*/  LDC.64 R6, c[0x0][0x210] ;  /* 0x00008400ff067b82 */ /* 0x000e220000000a00 */
[----:B------:R-:W-:Y:S01]  /*1d60*/  IMAD.IADD R8, R4, 0x1, R30 ;  /* 0x0000000104087824 */ /* 0x000fe200078e021e */
[----:B------:R-:W-:Y:S02]  /*1d70*/  P2R R70, PR, RZ, 0x2 ;  /* 0x00000002ff467803 */ /* 0x000fe40000000000 */
[----:B------:R-:W-:Y:S02]  /*1d80*/  ISETP.NE.AND P1, PT, R5, RZ, PT ;  /* 0x000000ff0500720c */ /* 0x000fe40003f25270 */
[----:B------:R-:W-:Y:S01]  /*1d90*/  CS2R R4, SRZ ;  /* 0x0000000000047805 */ /* 0x000fe2000001ff00 */
[----:B0-----:R-:W-:Y:S01]  /*1da0*/  IMAD.WIDE R8, R8, 0x4, R6 ;  /* 0x0000000408087825 */ /* 0x001fe200078e0206 */
[----:B------:R-:W-:-:S06]  /*1db0*/  CS2R R6, SRZ ;  /* 0x0000000000067805 */ /* 0x000fcc000001ff00 */
[----:B------:R-:W2:Y:S01]  /*1dc0*/  @P5 LDG.E.128 R4, desc[UR6][R8.64] ;  /* 0x0000000608045981 */ /* 0x000ea2000c1e1d00 */
[----:B------:R-:W-:-:S04]  /*1dd0*/  SEL R23, R23, 0xff800000, P5 ;  /* 0xff80000017177807 */ /* 0x000fc80002800000 */
[-C--:B------:R-:W-:Y:S02]  /*1de0*/  FSETP.NAN.AND P3, PT, R23, R23.reuse, PT ;  /* 0x000000171700720b */ /* 0x080fe40003f68000 */
[----:B------:R-:W-:Y:S02]  /*1df0*/  P2R R63, PR, RZ, 0x10 ;  /* 0x00000010ff3f7803 */ /* 0x000fe40000000000 */
[----:B------:R-:W-:Y:S02]  /*1e00*/  P2R R26, PR, RZ, 0x1 ;  /* 0x00000001ff1a7803 */ /* 0x000fe40000000000 */
[----:B------:R-:W-:-:S07]  /*1e10*/  FSETP.GEU.AND P0, PT, R19, R23, PT ;  /* 0x000000171300720b */ /* 0x000fce0003f0e000 */
[----:B------:R-:W-:Y:S02]  /*1e20*/  @!P3 SEL R23, R23, R19, !P0 ;  /* 0x000000131717b207 */ /* 0x000fe40004000000 */
[----:B------:R-:W-:Y:S02]  /*1e30*/  P2R R71, PR, RZ, 0x2 ;  /* 0x00000002ff477803 */ /* 0x000fe40000000000 */
[----:B------:R-:W-:Y:S02]  /*1e40*/  P2R R19, PR, RZ, 0x1 ;  /* 0x00000001ff137803 */ /* 0x000fe40000000000 */
[----:B------:R-:W-:Y:S02]  /*1e50*/  ISETP.NE.AND P0, PT, R2, RZ, PT ;  /* 0x000000ff0200720c */ /* 0x000fe40003f05270 */
[----:B------:R-:W-:Y:S02]  /*1e60*/  P2R R35, PR, RZ, 0x4 ;  /* 0x00000004ff237803 */ /* 0x000fe40000000000 */
[----:B------:R-:W-:-:S02]  /*1e70*/  ISETP.NE.AND P2, PT, R45, RZ, PT ;  /* 0x000000ff2d00720c */ /* 0x000fc40003f45270 */
[----:B--2---:R-:W-:Y:S02]  /*1e80*/  SEL R4, R4, 0xff800000, P5 ;  /* 0xff80000004047807 */ /* 0x004fe40002800000 */
[----:B------:R-:W-:Y:S02]  /*1e90*/  SEL R5, R5, 0xff800000, P5 ;  /* 0xff80000005057807 */ /* 0x000fe40002800000 */
[-C--:B------:R-:W-:Y:S02]  /*1ea0*/  FSETP.NAN.AND P4, PT, R4, R4.reuse, PT ;  /* 0x000000040400720b */ /* 0x080fe40003f88000 */
[----:B------:R-:W-:Y:S02]  /*1eb0*/  FSETP.NAN.AND P6, PT, R5, R5, PT ;  /* 0x000000050500720b */ /* 0x000fe40003fc8000 */
[----:B------:R-:W-:Y:S02]  /*1ec0*/  FSETP.GEU.AND P3, PT, R61, R4, PT ;  /* 0x000000043d00720b */ /* 0x000fe40003f6e000 */
[----:B------:R-:W-:-:S07]  /*1ed0*/  SEL R6, R6, 0xff800000, P5 ;  /* 0xff80000006067807 */ /* 0x000fce0002800000 */
[----:B------:R-:W-:Y:S02]  /*1ee0*/  @!P4 SEL R4, R4, R61, !P3 ;  /* 0x0000003d0404c207 */ /* 0x000fe40005800000 */
[----:B------:R-:W-:Y:S02]  /*1ef0*/  FSETP.GEU.AND P4, PT, R62, R5, PT ;  /* 0x000000053e00720b */ /* 0x000fe40003f8e000 */
[----:B------:R-:W-:Y:S02]  /*1f00*/  SEL R7, R7, 0xff800000, P5 ;  /* 0xff80000007077807 */ /* 0x000fe40002800000 */
[----:B------:R-:W-:Y:S02]  /*1f10*/  @!P6 SEL R5, R5, R62, !P4 ;  /* 0x0000003e0505e207 */ /* 0x000fe40006000000 */
[----:B------:R-:W-:Y:S02]  /*1f20*/  FSETP.NAN.AND P6, PT, R6, R6, PT ;  /* 0x000000060600720b */ /* 0x000fe40003fc8000 */
[----:B------:R-:W-:-:S02]  /*1f30*/  FSETP.NAN.AND P1, PT, R7, R7, PT ;  /* 0x000000070700720b */ /* 0x000fc40003f28000 */
[----:B------:R-:W-:-:S09]  /*1f40*/  FSETP.GEU.AND P5, PT, R60, R6, PT ;  /* 0x000000063c00720b */ /* 0x000fd20003fae000 */
[----:B------:R-:W-:Y:S02]  /*1f50*/  @!P6 SEL R6, R6, R60, !P5 ;  /* 0x0000003c0606e207 */ /* 0x000fe40006800000 */
[----:B------:R-:W-:-:S04]  /*1f60*/  FSETP.GEU.AND P6, PT, R64, R7, PT ;  /* 0x000000074000720b */ /* 0x000fc80003fce000 */
[----:B------:R-:W-:Y:S02]  /*1f70*/  @!P1 SEL R7, R7, R64, !P6 ;  /* 0x0000004007079207 */ /* 0x000fe40007000000 */
[----:B------:R-:W-:Y:S02]  /*1f80*/  ISETP.NE.AND P1, PT, R71, RZ, PT ;  /* 0x000000ff4700720c */ /* 0x000fe40003f25270 */
[----:B------:R-:W-:Y:S02]  /*1f90*/  P2R R2, PR, RZ, 0x8 ;  /* 0x00000008ff027803 */ /* 0x000fe40000000000 */
[----:B------:R-:W-:Y:S02]  /*1fa0*/  ISETP.NE.AND P3, PT, R0, RZ, PT ;  /* 0x000000ff0000720c */ /* 0x000fe40003f65270 */
[----:B------:R-:W-:Y:S02]  /*1fb0*/  SEL R0, RZ, 0x1, !P1 ;  /* 0x00000001ff007807 */ /* 0x000fe40004800000 */
[----:B------:R-:W-:-:S04]  /*1fc0*/  ISETP.NE.AND P1, PT, R70, RZ, PT ;  /* 0x000000ff4600720c */ /* 0x000fc80003f25270 */
[----:B------:R-:W-:Y:S02]  /*1fd0*/  SEL R8, RZ, 0x1, !P1 ;  /* 0x00000001ff087807 */ /* 0x000fe40004800000 */
[----:B------:R-:W-:-:S04]  /*1fe0*/  ISETP.NE.AND P1, PT, R10, RZ, PT ;  /* 0x000000ff0a00720c */ /* 0x000fc80003f25270 */
[----:B------:R-:W-:Y:S02]  /*1ff0*/  SEL R10, RZ, 0x1, !P1 ;  /* 0x00000001ff0a7807 */ /* 0x000fe40004800000 */
        /* <DEDUP_REMOVED lines=13> */
[----:B------:R-:W-:Y:S02]  /*20d0*/  SEL R0, R0, 0x2, P1 ;  /* 0x0000000200007807 */ /* 0x000fe40000800000 */
        /* <DEDUP_REMOVED lines=8> */
[----:B------:R-:W-:Y:S02]  /*2160*/  ISETP.NE.AND P1, PT, R31, RZ, PT ;  /* 0x000000ff1f00720c */ /* 0x000fe40003f25270 */
[----:B------:R-:W-:Y:S02]  /*2170*/  SEL R37, R37, 0x2, P6 ;  /* 0x0000000225257807 */ /* 0x000fe40003000000 */
[----:B------:R-:W-:Y:S02]  /*2180*/  ISETP.NE.AND P6, PT, R16, RZ, PT ;  /* 0x000000ff1000720c */ /* 0x000fe40003fc5270 */
[----:B------:R-:W-:Y:S02]  /*2190*/  SEL R11, R33, 0x2, P1 ;  /* 0x00000002210b7807 */ /* 0x000fe40000800000 */
[----:B------:R-:W-:-:S02]  /*21a0*/  ISETP.NE.AND P1, PT, R29, RZ, PT ;  /* 0x000000ff1d00720c */ /* 0x000fc40003f25270 */
[----:B------:R-:W-:Y:S02]  /*21b0*/  P2R R9, PR, RZ, 0x10 ;  /* 0x00000010ff097803 */ /* 0x000fe40000000000 */
[----:B------:R-:W-:Y:S02]  /*21c0*/  ISETP.NE.AND P4, PT, R74, RZ, PT ;  /* 0x000000ff4a00720c */ /* 0x000fe40003f85270 */
[----:B------:R-:W-:Y:S02]  /*21d0*/  P2R R16, PR, RZ, 0x40 ;  /* 0x00000040ff107803 */ /* 0x000fe40000000000 */
[----:B------:R-:W-:Y:S02]  /*21e0*/  ISETP.NE.AND P6, PT, R57, RZ, PT ;  /* 0x000000ff3900720c */ /* 0x000fe40003fc5270 */
[----:B------:R-:W-:Y:S02]  /*21f0*/  SEL R44, R44, 0x2, P1 ;  /* 0x000000022c2c7807 */ /* 0x000fe40000800000 */
[----:B------:R-:W-:-:S02]  /*2200*/  ISETP.NE.AND P1, PT, R25, RZ, PT ;  /* 0x000000ff1900720c */ /* 0x000fc40003f25270 */
[----:B------:R-:W-:Y:S02]  /*2210*/  SEL R25, R32, 0x3, P4 ;  /* 0x0000000320197807 */ /* 0x000fe40002000000 */
        /* <DEDUP_REMOVED lines=12> */
[----:B------:R-:W-:Y:S02]  /*22e0*/  SEL R31, R0, 0x3, P0 ;  /* 0x00000003001f7807 */ /* 0x000fe40000000000 */
        /* <DEDUP_REMOVED lines=21> */
[----:B------:R-:W-:Y:S02]  /*2440*/  ISETP.NE.AND P4, PT, R47, RZ, PT ;  /* 0x000000ff2f00720c */ /* 0x000fe40003f85270 */
[----:B------:R-:W-:Y:S02]  /*2450*/  P2R R47, PR, RZ, 0x40 ;  /* 0x00000040ff2f7803 */ /* 0x000fe40000000000 */
[----:B------:R-:W-:Y:S02]  /*2460*/  ISETP.NE.AND P6, PT, R43, RZ, PT ;  /* 0x000000ff2b00720c */ /* 0x000fe40003fc5270 */
[----:B------:R-:W-:-:S02]  /*2470*/  P2R R40, PR, RZ, 0x10 ;  /* 0x00000010ff287803 */ /* 0x000fc40000000000 */
[----:B------:R-:W-:Y:S02]  /*2480*/  ISETP.NE.AND P4, PT, R46, RZ, PT ;  /* 0x000000ff2e00720c */ /* 0x000fe40003f85270 */
[----:B------:R-:W-:Y:S02]  /*2490*/  P2R R46, PR, RZ, 0x40 ;  /* 0x00000040ff2e7803 */ /* 0x000fe40000000000 */
[----:B------:R-:W-:-:S04]  /*24a0*/  ISETP.NE.AND P6, PT, R42, RZ, PT ;  /* 0x000000ff2a00720c */ /* 0x000fc80003fc5270 */
[----:B------:R-:W-:Y:S02]  /*24b0*/  P2R R43, PR, RZ, 0x40 ;  /* 0x00000040ff2b7803 */ /* 0x000fe40000000000 */
[----:B------:R-:W-:Y:S02]  /*24c0*/  ISETP.NE.AND P6, PT, R72, RZ, PT ;  /* 0x000000ff4800720c */ /* 0x000fe40003fc5270 */
[----:B------:R-:W-:Y:S02]  /*24d0*/  P2R R30, PR, RZ, 0x20 ;  /* 0x00000020ff1e7803 */ /* 0x000fe40000000000 */
[----:B------:R-:W-:Y:S02]  /*24e0*/  P2R R42, PR, RZ, 0x40 ;  /* 0x00000040ff2a7803 */ /* 0x000fe40000000000 */
[----:B------:R-:W-:Y:S02]  /*24f0*/  ISETP.NE.AND P6, PT, R69, RZ, PT ;  /* 0x000000ff4500720c */ /* 0x000fe40003fc5270 */
[----:B------:R-:W-:-:S02]  /*2500*/  ISETP.NE.AND P5, PT, R76, RZ, PT ;  /* 0x000000ff4c00720c */ /* 0x000fc40003fa5270 */
[----:B------:R-:W-:Y:S02]  /*2510*/  SEL R25, R25, 0x4, P6 ;  /* 0x0000000419197807 */ /* 0x000fe40003000000 */
[----:B------:R-:W-:Y:S02]  /*2520*/  SEL R10, R10, 0x3, P5 ;  /* 0x000000030a0a7807 */ /* 0x000fe40002800000 */
[----:B------:R-:W-:Y:S02]  /*2530*/  SEL R11, R11, 0x3, P4 ;  /* 0x000000030b0b7807 */ /* 0x000fe40002000000 */
[----:B------:R-:W-:Y:S02]  /*2540*/  ISETP.NE.AND P6, PT, R42, RZ, PT ;  /* 0x000000ff2a00720c */ /* 0x000fe40003fc5270 */
[----:B------:R-:W-:Y:S02]  /*2550*/  ISETP.NE.AND P4, PT, R40, RZ, PT ;  /* 0x000000ff2800720c */ /* 0x000fe40003f85270 */
[----:B------:R-:W-:-:S02]  /*2560*/  SEL R10, R10, 0x4, P6 ;  /* 0x000000040a0a7807 */ /* 0x000fc40003000000 */
        /* <DEDUP_REMOVED lines=10> */
[----:B------:R-:W-:Y:S02]  /*2610*/  ISETP.NE.AND P0, PT, R73, RZ, PT ;  /* 0x000000ff4900720c */ /* 0x000fe40003f05270 */
[----:B------:R-:W-:Y:S02]  /*2620*/  SEL R10, R10, 0x5, P6 ;  /* 0x000000050a0a7807 */ /* 0x000fe40003000000 */
[----:B------:R-:W-:Y:S02]  /*2630*/  ISETP.NE.AND P6, PT, R51, RZ, PT ;  /* 0x000000ff3300720c */ /* 0x000fe40003fc5270 */
[----:B------:R-:W-:-:S02]  /*2640*/  SEL R29, R29, 0x4, P0 ;  /* 0x000000041d1d7807 */ /* 0x000fc40000000000 */
[----:B------:R-:W-:Y:S02]  /*2650*/  SEL R25, R25, 0x5, P6 ;  /* 0x0000000519197807 */ /* 0x000fe40003000000 */
[----:B------:R-:W-:Y:S02]  /*2660*/  ISETP.NE.AND P6, PT, R52, RZ, PT ;  /* 0x000000ff3400720c */ /* 0x000fe40003fc5270 */
[----:B------:R-:W-:Y:S02]  /*2670*/  ISETP.NE.AND P3, PT, R75, RZ, PT ;  /* 0x000000ff4b00720c */ /* 0x000fe40003f65270 */
[----:B------:R-:W-:Y:S02]  /*2680*/  SEL R29, R29, 0x5, P6 ;  /* 0x000000051d1d7807 */ /* 0x000fe40003000000 */
        /* <DEDUP_REMOVED lines=11> */
[----:B------:R-:W-:-:S02]  /*2740*/  ISETP.NE.AND P0, PT, R26, RZ, PT ;  /* 0x000000ff1a00720c */ /* 0x000fc40003f05270 */
        /* <DEDUP_REMOVED lines=15> */
[----:B------:R-:W-:Y:S02]  /*2840*/  SEL R0, R0, 0x6, P6 ;  /* 0x0000000600007807 */ /* 0x000fe40003000000 */
[----:B------:R-:W-:Y:S02]  /*2850*/  SEL R25, R25, 0x7, P5 ;  /* 0x0000000719197807 */ /* 0x000fe40002800000 */
[----:B------:R-:W-:Y:S02]  /*2860*/  ISETP.NE.AND P2, PT, R35, RZ, PT ;  /* 0x000000ff2300720c */ /* 0x000fe40003f45270 */
[----:B------:R-:W-:Y:S02]  /*2870*/  SEL R25, R25, 0x8, P3 ;  /* 0x0000000819197807 */ /* 0x000fe40001800000 */
[----:B------:R-:W-:-:S02]  /*2880*/  SEL R0, R0, 0x7, P2 ;  /* 0x0000000700007807 */ /* 0x000fc40001000000 */
[----:B------:R-:W-:Y:S02]  /*2890*/  ISETP.NE.AND P3, PT, R2, RZ, PT ;  /* 0x000000ff0200720c */ /* 0x000fe40003f65270 */
[----:B------:R-:W-:Y:S02]  /*28a0*/  ISETP.NE.AND P4, PT, R28, RZ, PT ;  /* 0x000000ff1c00720c */ /* 0x000fe40003f85270 */
[----:B------:R-:W-:Y:S02]  /*28b0*/  SEL R28, R0, 0x8, P3 ;  /* 0x00000008001c7807 */ /* 0x000fe40001800000 */
[----:B------:R-:W0:Y:S01]  /*28c0*/  S2R R0, SR_TID.X ;  /* 0x0000000000007919 */ /* 0x000e220000002100 */
[----:B------:R-:W1:Y:S01]  /*28d0*/  S2UR UR5, SR_CgaCtaId ;  /* 0x00000000000579c3 */ /* 0x000e620000008800 */
[----:B------:R-:W2:Y:S01]  /*28e0*/  S2R R61, SR_TID.X ;  /* 0x00000000003d7919 */ /* 0x000ea20000002100 */
[----:B------:R-:W-:Y:S01]  /*28f0*/  ISETP.NE.AND P1, PT, R18, RZ, PT ;  /* 0x000000ff1200720c */ /* 0x000fe20003f25270 */
[----:B------:R-:W-:-:S03]  /*2900*/  UMOV UR4, 0x400 ;  /* 0x0000040000047882 */ /* 0x000fc60000000000 */
[----:B------:R-:W-:-:S04]  /*2910*/  SEL R29, R29, 0x7, P1 ;  /* 0x000000071d1d7807 */ /* 0x000fc80000800000 */
[----:B------:R-:W-:Y:S02]  /*2920*/  SEL R2, R29, 0x8, P0 ;  /* 0x000000081d027807 */ /* 0x000fe40000000000 */
[----:B------:R-:W-:Y:S01]  /*2930*/  ISETP.NE.AND P0, PT, R19, RZ, PT ;  /* 0x000000ff1300720c */ /* 0x000fe20003f05270 */
[----:B-1----:R-:W-:Y:S01]  /*2940*/  UPRMT UR4, UR5, 0x654, UR4 ;  /* 0x0000065405047896 */ /* 0x002fe20008000004 */
[----:B0-----:R-:W-:-:S05]  /*2950*/  IMAD.SHL.U32 R8, R0, 0x8, RZ ;  /* 0x0000000800087824 */ /* 0x001fca00078e00ff */
[----:B------:R-:W-:-:S04]  /*2960*/  LOP3.LUT R8, R8, 0x3f8, RZ, 0xc0, !PT ;  /* 0x000003f808087812 */ /* 0x000fc800078ec0ff */
[----:B------:R-:W-:-:S05]  /*2970*/  LEA R19, R8, UR4, 0x2 ;  /* 0x0000000408137c11 */ /* 0x000fca000f8e10ff */
[----:B------:R-:W-:Y:S04]  /*2980*/  STS.128 [R19], R20 ;  /* 0x0000001413007388 */ /* 0x000fe80000000c00 */
[----:B------:R0:W-:Y:S01]  /*2990*/  STS.128 [R19+0x10], R4 ;  /* 0x0000100413007388 */ /* 0x0001e20000000c00 */
[----:B--2---:R-:W-:Y:S01]  /*29a0*/  IMAD.SHL.U32 R0, R61, 0x4, RZ ;  /* 0x000000043d007824 */ /* 0x004fe200078e00ff */
[----:B------:R-:W-:Y:S01]  /*29b0*/  BAR.SYNC.DEFER_BLOCKING 0x0 ;  /* 0x0000000000007b1d */ /* 0x000fe20000010000 */
[----:B------:R-:W-:-:S03]  /*29c0*/  ISETP.NE.AND P6, PT, R16, RZ, PT ;  /* 0x000000ff1000720c */ /* 0x000fc60003fc5270 */
[----:B------:R-:W-:Y:S02]  /*29d0*/  LOP3.LUT R0, R0, 0x1fc, RZ, 0xc0, !PT ;  /* 0x000001fc00007812 */ /* 0x000fe400078ec0ff */
[----:B------:R-:W-:Y:S02]  /*29e0*/  SEL R10, R10, 0x7, P6 ;  /* 0x000000070a0a7807 */ /* 0x000fe40003000000 */
[----:B------:R-:W1:Y:S01]  /*29f0*/  LDC.64 R16, c[0x0][0x218] ;  /* 0x00008600ff107b82 */ /* 0x000e620000000a00 */
[----:B------:R-:W-:Y:S01]  /*2a00*/  LEA R29, R0, UR4, 0x2 ;  /* 0x00000004001d7c11 */ /* 0x000fe2000f8e10ff */
[----:B------:R-:W-:Y:S01]  /*2a10*/  ULDC.64 UR4, c[0x0][0x218] ;  /* 0x0000860000047ab9 */ /* 0x000fe20000000a00 */
[----:B------:R-:W-:Y:S02]  /*2a20*/  ISETP.NE.AND P1, PT, R58, RZ, PT ;  /* 0x000000ff3a00720c */ /* 0x000fe40003f25270 */
[----:B------:R-:W-:Y:S02]  /*2a30*/  SEL R18, R10, 0x8, P4 ;  /* 0x000000080a127807 */ /* 0x000fe40002000000 */
[----:B------:R-:W-:-:S02]  /*2a40*/  ISETP.NE.AND P4, PT, R9, RZ, PT ;  /* 0x000000ff0900720c */ /* 0x000fc40003f85270 */
[----:B------:R-:W-:Y:S01]  /*2a50*/  SEL R27, R12, 0x7, P1 ;  /* 0x000000070c1b7807 */ /* 0x000fe20000800000 */
[----:B------:R-:W2:Y:S04]  /*2a60*/  LDS.128 R8, [R29] ;  /* 0x000000001d087984 */ /* 0x000ea80000000c00 */
[----:B------:R-:W3:Y:S01]  /*2a70*/  LDS.128 R12, [R29+0x800] ;  /* 0x000800001d0c7984 */ /* 0x000ee20000000c00 */
[----:B------:R-:W-:Y:S02]  /*2a80*/  ISETP.NE.AND P1, PT, R55, RZ, PT ;  /* 0x000000ff3700720c */ /* 0x000fe40003f25270 */
[----:B------:R-:W-:Y:S02]  /*2a90*/  ISETP.NE.AND P3, PT, R36, RZ, PT ;  /* 0x000000ff2400720c */ /* 0x000fe40003f65270 */
[----:B------:R-:W-:-:S02]  /*2aa0*/  SEL R31, R31, 0x8, P0 ;  /* 0x000000081f1f7807 */ /* 0x000fc40000000000 */
[----:B------:R-:W-:Y:S02]  /*2ab0*/  ISETP.NE.AND P2, PT, R63, RZ, PT ;  /* 0x000000ff3f00720c */ /* 0x000fe40003f45270 */
[----:B------:R-:W-:Y:S02]  /*2ac0*/  ISETP.NE.AND P0, PT, R59, RZ, PT ;  /* 0x000000ff3b00720c */ /* 0x000fe40003f05270 */
[----:B------:R-:W-:Y:S02]  /*2ad0*/  SEL R24, R24, 0x6, P3 ;  /* 0x0000000618187807 */ /* 0x000fe40001800000 */
[----:B------:R-:W-:Y:S02]  /*2ae0*/  SEL R26, R26, 0x6, P1 ;  /* 0x000000061a1a7807 */ /* 0x000fe40000800000 */
[----:B------:R-:W-:Y:S02]  /*2af0*/  ISETP.NE.AND P6, PT, R45, RZ, PT ;  /* 0x000000ff2d00720c */ /* 0x000fe40003fc5270 */
[----:B------:R-:W-:-:S02]  /*2b00*/  ISETP.NE.AND P5, PT, R30, RZ, PT ;  /* 0x000000ff1e00720c */ /* 0x000fc40003fa5270 */
[----:B------:R-:W-:Y:S02]  /*2b10*/  SEL R24, R24, 0x7, P0 ;  /* 0x0000000718187807 */ /* 0x000fe40000000000 */
[----:B------:R-:W-:Y:S02]  /*2b20*/  SEL R26, R26, 0x7, P2 ;  /* 0x000000071a1a7807 */ /* 0x000fe40001000000 */
[----:B0-----:R-:W-:Y:S02]  /*2b30*/  LOP3.LUT R7, R77, R0, RZ, 0xfc, !PT ;  /* 0x000000004d077212 */ /* 0x001fe400078efcff */
[----:B------:R-:W-:Y:S02]  /*2b40*/  SEL R27, R27, 0x8, P4 ;  /* 0x000000081b1b7807 */ /* 0x000fe40002000000 */
[----:B------:R-:W-:Y:S02]  /*2b50*/  SEL R5, R24, 0x8, P5 ;  /* 0x0000000818057807 */ /* 0x000fe40002800000 */
[----:B------:R-:W-:-:S02]  /*2b60*/  SEL R26, R26, 0x8, P6 ;  /* 0x000000081a1a7807 */ /* 0x000fc40003000000 */
[----:B------:R-:W-:Y:S02]  /*2b70*/  PRMT R31, R2, 0x3340, R31 ;  /* 0x00003340021f7816 */ /* 0x000fe4000000001f */
[----:B------:R-:W-:Y:S02]  /*2b80*/  SHF.R.S32.HI R0, RZ, 0x1f, R77 ;  /* 0x0000001fff007819 */ /* 0x000fe4000001144d */
[----:B------:R-:W-:Y:S02]  /*2b90*/  LEA R6, P0, R7, UR4, 0x2 ;  /* 0x0000000407067c11 */ /* 0x000fe4000f8010ff */
[----:B------:R-:W-:Y:S02]  /*2ba0*/  PRMT R18, R18, 0x3340, R25 ;  /* 0x0000334012127816 */ /* 0x000fe40000000019 */
[----:B------:R-:W-:Y:S02]  /*2bb0*/  PRMT R28, R28, 0x3340, R27 ;  /* 0x000033401c1c7816 */ /* 0x000fe4000000001b */
[----:B------:R-:W-:-:S02]  /*2bc0*/  IADD3 R2, P1, R3, UR8, RZ ;  /* 0x0000000803027c10 */ /* 0x000fc4000ff3e0ff */
[----:B------:R-:W-:Y:S01]  /*2bd0*/  PRMT R19, R5, 0x3340, R26 ;  /* 0x0000334005137816 */ /* 0x000fe2000000001a */
[C---:B-1----:R-:W-:Y:S01]  /*2be0*/  IMAD.WIDE R4, R7.reuse, 0x4, R16 ;  /* 0x0000000407047825 */ /* 0x042fe200078e0210 */
[----:B------:R-:W-:Y:S02]  /*2bf0*/  LEA.HI.X R7, R7, UR5, R0, 0x2, P0 ;  /* 0x0000000507077c11 */ /* 0x000fe400080f1400 */
[----:B------:R-:W-:Y:S02]  /*2c00*/  LEA.HI.X.SX32 R3, R3, UR9, 0x1, P1 ;  /* 0x0000000903037c11 */ /* 0x000fe400088f0eff */
[----:B------:R-:W-:Y:S02]  /*2c10*/  PRMT R18, R18, 0x5410, R31 ;  /* 0x0000541012127816 */ /* 0x000fe4000000001f */
[----:B------:R-:W-:Y:S01]  /*2c20*/  PRMT R19, R28, 0x5410, R19 ;  /* 0x000054101c137816 */ /* 0x000fe20000000013 */
[----:B--2---:R-:W-:Y:S04]  /*2c30*/  STG.E.128 desc[UR6][R4.64], R8 ;  /* 0x0000000804007986 */ /* 0x004fe8000c101d06 */
[----:B---3--:R-:W-:Y:S04]  /*2c40*/  STG.E.128 desc[UR6][R6.64+0x800], R12 ;  /* 0x0008000c06007986 */ /* 0x008fe8000c101d06 */
[----:B------:R-:W-:Y:S01]  /*2c50*/  STG.E.64 desc[UR6][R2.64], R18 ;  /* 0x0000001202007986 */ /* 0x000fe2000c101b06 */
[----:B------:R-:W-:Y:S05]  /*2c60*/  EXIT ;  /* 0x000000000000794d */ /* 0x000fea0003800000 */
.L_x_0:
[----:B------:R-:W-:-:S00]  /*2c70*/  BRA `(.L_x_0) ;  /* 0xfffffffc00fc7947 */ /* 0x000fc0000383ffff */
[----:B------:R-:W-:-:S00]  /*2c80*/  NOP ;  /* 0x0000000000007918 */ /* 0x000fc00000000000 */
[----:B------:R-:W-:-:S00]  /*2c90*/  NOP ;  /* 0x0000000000007918 */ /* 0x000fc00000000000 */
[----:B------:R-:W-:-:S00]  /*2ca0*/  NOP ;  /* 0x0000000000007918 */ /* 0x000fc00000000000 */
[----:B------:R-:W-:-:S00]  /*2cb0*/  NOP ;  /* 0x0000000000007918 */ /* 0x000fc00000000000 */
[----:B------:R-:W-:-:S00]  /*2cc0*/  NOP ;  /* 0x0000000000007918 */ /* 0x000fc00000000000 */
[----:B------:R-:W-:-:S00]  /*2cd0*/  NOP ;  /* 0x0000000000007918 */ /* 0x000fc00000000000 */
[----:B------:R-:W-:-:S00]  /*2ce0*/  NOP ;  /* 0x0000000000007918 */ /* 0x000fc00000000000 */
[----:B------:R-:W-:-:S00]  /*2cf0*/  NOP ;  /* 0x0000000000007918 */ /* 0x000fc00000000000 */
.L_x_1:


//--------------------- .nv.shared.triton_poi_fused_max_pool2d_with_indices_7 --------------------------
	.section	.nv.shared.triton_poi_fused_max_pool2d_with_indices_7,"aw",@nobits
	.sectionflags	@""
	.align	16
	.zero		1024


//--------------------- .nv.constant0.triton_poi_fused_max_pool2d_with_indices_7 --------------------------
	.section	.nv.constant0.triton_poi_fused_max_pool2d_with_indices_7,"a",@progbits
	.sectionflags	@""
	.align	4
.nv.constant0.triton_poi_fused_max_pool2d_with_indices_7:
	.zero		556
